//
// Generated by NVIDIA NVVM Compiler
//
// Compiler Build ID: CL-36424714
// Cuda compilation tools, release 13.0, V13.0.88
// Based on NVVM 20.0.0
//

.version 9.0
.target sm_100
.address_size 64

	// .globl	_Z10mergeTilesPKdPiii
// _ZZ10mergeTilesPKdPiiiE7changed has been demoted

.visible .entry _Z10mergeTilesPKdPiii(
	.param .u64 .ptr .align 1 _Z10mergeTilesPKdPiii_param_0,
	.param .u64 .ptr .align 1 _Z10mergeTilesPKdPiii_param_1,
	.param .u32 _Z10mergeTilesPKdPiii_param_2,
	.param .u32 _Z10mergeTilesPKdPiii_param_3
)
{
	.reg .pred 	%p<58>;
	.reg .b16 	%rs<4>;
	.reg .b32 	%r<140>;
	.reg .b64 	%rd<82>;
	// demoted variable
	.shared .align 4 .u32 _ZZ10mergeTilesPKdPiiiE7changed;
	ld.param.u64 	%rd39, [_Z10mergeTilesPKdPiii_param_1];
	ld.param.u32 	%r85, [_Z10mergeTilesPKdPiii_param_2];
	cvta.to.global.u64 	%rd1, %rd39;
	mov.u32 	%r86, %ctaid.y;
	mov.u32 	%r87, %ntid.y;
	mov.u32 	%r88, %tid.y;
	mad.lo.s32 	%r89, %r86, %r87, %r88;
	mov.u32 	%r90, %ctaid.x;
	mov.u32 	%r91, %ntid.x;
	mov.u32 	%r92, %tid.x;
	mad.lo.s32 	%r93, %r90, %r91, %r92;
	mov.u32 	%r1, %ntid.z;
	mov.u32 	%r94, %tid.z;
	cvt.u16.u32 	%rs1, %r1;
	and.b16  	%rs2, %rs1, 255;
	div.u16 	%rs3, 10, %rs2;
	cvt.u32.u16 	%r2, %rs3;
	or.b32  	%r95, %r88, %r92;
	or.b32  	%r3, %r95, %r94;
	mul.lo.s32 	%r96, %r93, 10;
	add.s32 	%r4, %r96, %r94;
	mul.lo.s32 	%r5, %r89, 10;
	add.s32 	%r6, %r5, 9;
	or.b32  	%r7, %r92, %r90;
	add.s32 	%r8, %r5, 8;
	add.s32 	%r97, %r91, -1;
	setp.ne.s32 	%p3, %r90, %r97;
	setp.ne.s32 	%p4, %r92, 15;
	or.pred  	%p1, %p4, %p3;
	add.s32 	%r9, %r5, 10;
	add.s32 	%r98, %r96, 9;
	add.s32 	%r10, %r5, %r94;
	or.b32  	%r11, %r88, %r86;
	mul.lo.s32 	%r12, %r98, %r85;
	not.b32 	%r99, %r85;
	add.s32 	%r13, %r12, %r99;
	add.s32 	%r100, %r87, -1;
	setp.ne.s32 	%p5, %r86, %r100;
	setp.ne.s32 	%p6, %r88, 15;
	or.pred  	%p2, %p6, %p5;
	not.pred 	%p22, %p1;
	not.pred 	%p43, %p2;
$L__BB0_1:
	setp.ne.s32 	%p7, %r3, 0;
	@%p7 bra 	$L__BB0_3;
	mov.b32 	%r101, 0;
	st.shared.u32 	[_ZZ10mergeTilesPKdPiiiE7changed], %r101;
$L__BB0_3:
	setp.gt.u32 	%p8, %r1, 10;
	bar.sync 	0;
	@%p8 bra 	$L__BB0_61;
	mov.b32 	%r110, 0;
$L__BB0_5:
	setp.eq.s32 	%p9, %r7, 0;
	mad.lo.s32 	%r15, %r110, %r1, %r4;
	@%p9 bra 	$L__BB0_20;
	mov.b32 	%r103, 1;
	st.shared.u32 	[_ZZ10mergeTilesPKdPiiiE7changed], %r103;
	bar.sync 	0;
	mul.lo.s32 	%r104, %r15, %r85;
	add.s32 	%r28, %r104, %r6;
	sub.s32 	%r17, %r104, %r85;
	add.s32 	%r118, %r8, %r17;
	cvt.s64.s32 	%rd40, %r104;
	cvt.u64.u32 	%rd2, %r5;
	add.s64 	%rd41, %rd40, %rd2;
	shl.b64 	%rd42, %rd41, 2;
	add.s64 	%rd43, %rd1, %rd42;
	add.s64 	%rd9, %rd43, 36;
	ld.global.u32 	%r112, [%rd43+36];
	setp.eq.s32 	%p10, %r112, %r28;
	mov.u32 	%r20, %r28;
	mov.u64 	%rd4, %rd9;
	@%p10 bra 	$L__BB0_7;
	bra.uni 	$L__BB0_64;
$L__BB0_7:
	cvt.s64.s32 	%rd45, %r17;
	add.s64 	%rd46, %rd2, %rd45;
	shl.b64 	%rd47, %rd46, 2;
	add.s64 	%rd48, %rd1, %rd47;
	add.s64 	%rd71, %rd48, 32;
	ld.global.u32 	%r113, [%rd48+32];
	setp.eq.s32 	%p12, %r113, %r118;
	mov.u32 	%r114, %r118;
	mov.u64 	%rd69, %rd71;
	@%p12 bra 	$L__BB0_9;
$L__BB0_8:
	mov.u32 	%r114, %r113;
	mul.wide.s32 	%rd49, %r114, 4;
	add.s64 	%rd69, %rd1, %rd49;
	ld.global.u32 	%r113, [%rd69];
	setp.ne.s32 	%p13, %r113, %r114;
	@%p13 bra 	$L__BB0_8;
$L__BB0_9:
	setp.ge.s32 	%p14, %r20, %r114;
	@%p14 bra 	$L__BB0_11;
	st.global.u32 	[%rd69], %r20;
	bra.uni 	$L__BB0_13;
$L__BB0_11:
	setp.ge.s32 	%p15, %r114, %r20;
	@%p15 bra 	$L__BB0_13;
	st.global.u32 	[%rd4], %r114;
$L__BB0_13:
	ld.global.u32 	%r116, [%rd9];
	setp.eq.s32 	%p16, %r116, %r28;
	@%p16 bra 	$L__BB0_14;
	bra.uni 	$L__BB0_65;
$L__BB0_14:
	ld.global.u32 	%r117, [%rd71];
	setp.eq.s32 	%p18, %r117, %r118;
	@%p18 bra 	$L__BB0_16;
$L__BB0_15:
	mov.u32 	%r118, %r117;
	mul.wide.s32 	%rd51, %r118, 4;
	add.s64 	%rd71, %rd1, %rd51;
	ld.global.u32 	%r117, [%rd71];
	setp.ne.s32 	%p19, %r117, %r118;
	@%p19 bra 	$L__BB0_15;
$L__BB0_16:
	setp.ge.s32 	%p20, %r28, %r118;
	@%p20 bra 	$L__BB0_18;
	st.global.u32 	[%rd71], %r28;
	bra.uni 	$L__BB0_20;
$L__BB0_18:
	setp.ge.s32 	%p21, %r118, %r28;
	@%p21 bra 	$L__BB0_20;
	st.global.u32 	[%rd9], %r118;
$L__BB0_20:
	@%p22 bra 	$L__BB0_28;
	mov.b32 	%r105, 1;
	st.shared.u32 	[_ZZ10mergeTilesPKdPiiiE7changed], %r105;
	bar.sync 	0;
	mul.lo.s32 	%r38, %r15, %r6;
	mad.lo.s32 	%r122, %r9, %r15, %r9;
	mul.wide.s32 	%rd52, %r38, 4;
	add.s64 	%rd14, %rd1, %rd52;
	ld.global.u32 	%r120, [%rd14];
	setp.eq.s32 	%p23, %r120, %r38;
	@%p23 bra 	$L__BB0_22;
	bra.uni 	$L__BB0_66;
$L__BB0_22:
	mul.wide.s32 	%rd54, %r122, 4;
	add.s64 	%rd73, %rd1, %rd54;
	ld.global.u32 	%r121, [%rd73];
	setp.eq.s32 	%p25, %r121, %r122;
	@%p25 bra 	$L__BB0_24;
$L__BB0_23:
	mov.u32 	%r122, %r121;
	mul.wide.s32 	%rd55, %r122, 4;
	add.s64 	%rd73, %rd1, %rd55;
	ld.global.u32 	%r121, [%rd73];
	setp.ne.s32 	%p26, %r121, %r122;
	@%p26 bra 	$L__BB0_23;
$L__BB0_24:
	setp.ge.s32 	%p27, %r38, %r122;
	@%p27 bra 	$L__BB0_26;
	st.global.u32 	[%rd73], %r38;
	bra.uni 	$L__BB0_28;
$L__BB0_26:
	setp.ge.s32 	%p28, %r122, %r38;
	@%p28 bra 	$L__BB0_28;
	st.global.u32 	[%rd14], %r122;
$L__BB0_28:
	add.s32 	%r110, %r110, 1;
	setp.ne.s32 	%p29, %r110, %r2;
	@%p29 bra 	$L__BB0_5;
	mov.b32 	%r123, 0;
$L__BB0_30:
	setp.eq.s32 	%p30, %r11, 0;
	mad.lo.s32 	%r47, %r123, %r1, %r10;
	@%p30 bra 	$L__BB0_45;
	mov.b32 	%r107, 1;
	st.shared.u32 	[_ZZ10mergeTilesPKdPiiiE7changed], %r107;
	bar.sync 	0;
	add.s32 	%r59, %r47, %r12;
	add.s32 	%r131, %r13, %r47;
	mul.wide.s32 	%rd56, %r59, 4;
	add.s64 	%rd25, %rd1, %rd56;
	ld.global.u32 	%r125, [%rd25];
	setp.eq.s32 	%p31, %r125, %r59;
	mov.u32 	%r51, %r59;
	mov.u64 	%rd20, %rd25;
	@%p31 bra 	$L__BB0_32;
	bra.uni 	$L__BB0_67;
$L__BB0_32:
	mul.wide.s32 	%rd58, %r131, 4;
	add.s64 	%rd77, %rd1, %rd58;
	ld.global.u32 	%r126, [%rd77];
	setp.eq.s32 	%p33, %r126, %r131;
	mov.u32 	%r127, %r131;
	mov.u64 	%rd75, %rd77;
	@%p33 bra 	$L__BB0_34;
$L__BB0_33:
	mov.u32 	%r127, %r126;
	mul.wide.s32 	%rd59, %r127, 4;
	add.s64 	%rd75, %rd1, %rd59;
	ld.global.u32 	%r126, [%rd75];
	setp.ne.s32 	%p34, %r126, %r127;
	@%p34 bra 	$L__BB0_33;
$L__BB0_34:
	setp.ge.s32 	%p35, %r51, %r127;
	@%p35 bra 	$L__BB0_36;
	st.global.u32 	[%rd75], %r51;
	bra.uni 	$L__BB0_38;
$L__BB0_36:
	setp.ge.s32 	%p36, %r127, %r51;
	@%p36 bra 	$L__BB0_38;
	st.global.u32 	[%rd20], %r127;
$L__BB0_38:
	ld.global.u32 	%r129, [%rd25];
	setp.eq.s32 	%p37, %r129, %r59;
	@%p37 bra 	$L__BB0_39;
	bra.uni 	$L__BB0_68;
$L__BB0_39:
	ld.global.u32 	%r130, [%rd77];
	setp.eq.s32 	%p39, %r130, %r131;
	@%p39 bra 	$L__BB0_41;
$L__BB0_40:
	mov.u32 	%r131, %r130;
	mul.wide.s32 	%rd61, %r131, 4;
	add.s64 	%rd77, %rd1, %rd61;
	ld.global.u32 	%r130, [%rd77];
	setp.ne.s32 	%p40, %r130, %r131;
	@%p40 bra 	$L__BB0_40;
$L__BB0_41:
	setp.ge.s32 	%p41, %r59, %r131;
	@%p41 bra 	$L__BB0_43;
	st.global.u32 	[%rd77], %r59;
	bra.uni 	$L__BB0_45;
$L__BB0_43:
	setp.ge.s32 	%p42, %r131, %r59;
	@%p42 bra 	$L__BB0_45;
	st.global.u32 	[%rd25], %r131;
$L__BB0_45:
	@%p43 bra 	$L__BB0_60;
	mov.b32 	%r108, 1;
	st.shared.u32 	[_ZZ10mergeTilesPKdPiiiE7changed], %r108;
	bar.sync 	0;
	add.s32 	%r77, %r47, %r12;
	add.s32 	%r139, %r13, %r47;
	mul.wide.s32 	%rd62, %r77, 4;
	add.s64 	%rd35, %rd1, %rd62;
	ld.global.u32 	%r133, [%rd35];
	setp.eq.s32 	%p44, %r133, %r77;
	mov.u32 	%r69, %r77;
	mov.u64 	%rd30, %rd35;
	@%p44 bra 	$L__BB0_47;
	bra.uni 	$L__BB0_69;
$L__BB0_47:
	mul.wide.s32 	%rd64, %r139, 4;
	add.s64 	%rd81, %rd1, %rd64;
	ld.global.u32 	%r134, [%rd81];
	setp.eq.s32 	%p46, %r134, %r139;
	mov.u32 	%r135, %r139;
	mov.u64 	%rd79, %rd81;
	@%p46 bra 	$L__BB0_49;
$L__BB0_48:
	mov.u32 	%r135, %r134;
	mul.wide.s32 	%rd65, %r135, 4;
	add.s64 	%rd79, %rd1, %rd65;
	ld.global.u32 	%r134, [%rd79];
	setp.ne.s32 	%p47, %r134, %r135;
	@%p47 bra 	$L__BB0_48;
$L__BB0_49:
	setp.ge.s32 	%p48, %r69, %r135;
	@%p48 bra 	$L__BB0_51;
	st.global.u32 	[%rd79], %r69;
	bra.uni 	$L__BB0_53;
$L__BB0_51:
	setp.ge.s32 	%p49, %r135, %r69;
	@%p49 bra 	$L__BB0_53;
	st.global.u32 	[%rd30], %r135;
$L__BB0_53:
	ld.global.u32 	%r137, [%rd35];
	setp.eq.s32 	%p50, %r137, %r77;
	@%p50 bra 	$L__BB0_54;
	bra.uni 	$L__BB0_70;
$L__BB0_54:
	ld.global.u32 	%r138, [%rd81];
	setp.eq.s32 	%p52, %r138, %r139;
	@%p52 bra 	$L__BB0_56;
$L__BB0_55:
	mov.u32 	%r139, %r138;
	mul.wide.s32 	%rd67, %r139, 4;
	add.s64 	%rd81, %rd1, %rd67;
	ld.global.u32 	%r138, [%rd81];
	setp.ne.s32 	%p53, %r138, %r139;
	@%p53 bra 	$L__BB0_55;
$L__BB0_56:
	setp.ge.s32 	%p54, %r77, %r139;
	@%p54 bra 	$L__BB0_58;
	st.global.u32 	[%rd81], %r77;
	bra.uni 	$L__BB0_60;
$L__BB0_58:
	setp.ge.s32 	%p55, %r139, %r77;
	@%p55 bra 	$L__BB0_60;
	st.global.u32 	[%rd35], %r139;
$L__BB0_60:
	add.s32 	%r123, %r123, 1;
	setp.ne.s32 	%p56, %r123, %r2;
	@%p56 bra 	$L__BB0_30;
$L__BB0_61:
	bar.sync 	0;
	ld.shared.u32 	%r109, [_ZZ10mergeTilesPKdPiiiE7changed];
	setp.eq.s32 	%p57, %r109, 0;
	@%p57 bra 	$L__BB0_63;
	bar.sync 	0;
	bra.uni 	$L__BB0_1;
$L__BB0_63:
	ret;
$L__BB0_64:
	mul.wide.s32 	%rd44, %r112, 4;
	add.s64 	%rd4, %rd1, %rd44;
	ld.global.u32 	%r23, [%rd4];
	setp.eq.s32 	%p11, %r23, %r112;
	mov.u32 	%r20, %r112;
	mov.u32 	%r112, %r23;
	@%p11 bra 	$L__BB0_7;
	bra.uni 	$L__BB0_64;
$L__BB0_65:
	mul.wide.s32 	%rd50, %r116, 4;
	add.s64 	%rd9, %rd1, %rd50;
	ld.global.u32 	%r31, [%rd9];
	setp.eq.s32 	%p17, %r31, %r116;
	mov.u32 	%r28, %r116;
	mov.u32 	%r116, %r31;
	@%p17 bra 	$L__BB0_14;
	bra.uni 	$L__BB0_65;
$L__BB0_66:
	mul.wide.s32 	%rd53, %r120, 4;
	add.s64 	%rd14, %rd1, %rd53;
	ld.global.u32 	%r41, [%rd14];
	setp.eq.s32 	%p24, %r41, %r120;
	mov.u32 	%r38, %r120;
	mov.u32 	%r120, %r41;
	@%p24 bra 	$L__BB0_22;
	bra.uni 	$L__BB0_66;
$L__BB0_67:
	mul.wide.s32 	%rd57, %r125, 4;
	add.s64 	%rd20, %rd1, %rd57;
	ld.global.u32 	%r54, [%rd20];
	setp.eq.s32 	%p32, %r54, %r125;
	mov.u32 	%r51, %r125;
	mov.u32 	%r125, %r54;
	@%p32 bra 	$L__BB0_32;
	bra.uni 	$L__BB0_67;
$L__BB0_68:
	mul.wide.s32 	%rd60, %r129, 4;
	add.s64 	%rd25, %rd1, %rd60;
	ld.global.u32 	%r62, [%rd25];
	setp.eq.s32 	%p38, %r62, %r129;
	mov.u32 	%r59, %r129;
	mov.u32 	%r129, %r62;
	@%p38 bra 	$L__BB0_39;
	bra.uni 	$L__BB0_68;
$L__BB0_69:
	mul.wide.s32 	%rd63, %r133, 4;
	add.s64 	%rd30, %rd1, %rd63;
	ld.global.u32 	%r72, [%rd30];
	setp.eq.s32 	%p45, %r72, %r133;
	mov.u32 	%r69, %r133;
	mov.u32 	%r133, %r72;
	@%p45 bra 	$L__BB0_47;
	bra.uni 	$L__BB0_69;
$L__BB0_70:
	mul.wide.s32 	%rd66, %r137, 4;
	add.s64 	%rd35, %rd1, %rd66;
	ld.global.u32 	%r80, [%rd35];
	setp.eq.s32 	%p51, %r80, %r137;
	mov.u32 	%r77, %r137;
	mov.u32 	%r137, %r80;
	@%p51 bra 	$L__BB0_54;
	bra.uni 	$L__BB0_70;

}


// ===== COMPILED SASS (sm_100) =====

	.target	sm_100

	.elftype	@"ET_EXEC"


//--------------------- .note.nv.tkinfo           --------------------------
	.section	.note.nv.tkinfo,"",@"SHT_NOTE"
	.sectionflags	@"SHF_NOTE_NV_TKINFO"
	.tkinfo
        /*0018*/ 	.word	0x00000002
        /*0030*/ 	.string	""
        /*0030*/ 	.string	"ptxas"
        /*0030*/ 	.string	"Cuda compilation tools, release 13.0, V13.0.88"
        /*0030*/ 	.string	"Build cuda_13.0.r13.0/compiler.36424714_0"
        /*0030*/ 	.string	"-arch sm_100 -m 64 "



//--------------------- .note.nv.cuinfo           --------------------------
	.section	.note.nv.cuinfo,"",@"SHT_NOTE"
	.sectionflags	@"SHF_NOTE_NV_CUINFO"
        /*0018*/ 	.short	0x0002
        /*001a*/ 	.short	0x0064
        /*001c*/ 	.short	0x0082
	.zero		2


//--------------------- .nv.info                  --------------------------
	.section	.nv.info,"",@"SHT_CUDA_INFO"
	.align	4


	//----- nvinfo : EIATTR_REGCOUNT
	.align		4
        /*0000*/ 	.byte	0x04, 0x2f
        /*0002*/ 	.short	(.L_1 - .L_0)
	.align		4
.L_0:
        /*0004*/ 	.word	index@(_Z10mergeTilesPKdPiii)
        /*0008*/ 	.word	0x0000001b


	//----- nvinfo : EIATTR_FRAME_SIZE
	.align		4
.L_1:
        /*000c*/ 	.byte	0x04, 0x11
        /*000e*/ 	.short	(.L_3 - .L_2)
	.align		4
.L_2:
        /*0010*/ 	.word	index@($__internal_0_$__cuda_sm20_div_u16)
        /*0014*/ 	.word	0x00000000


	//----- nvinfo : EIATTR_FRAME_SIZE
	.align		4
.L_3:
        /*0018*/ 	.byte	0x04, 0x11
        /*001a*/ 	.short	(.L_5 - .L_4)
	.align		4
.L_4:
        /*001c*/ 	.word	index@(_Z10mergeTilesPKdPiii)
        /*0020*/ 	.word	0x00000000


	//----- nvinfo : EIATTR_MIN_STACK_SIZE
	.align		4
.L_5:
        /*0024*/ 	.byte	0x04, 0x12
        /*0026*/ 	.short	(.L_7 - .L_6)
	.align		4
.L_6:
        /*0028*/ 	.word	index@(_Z10mergeTilesPKdPiii)
        /*002c*/ 	.word	0x00000000
.L_7:


//--------------------- .nv.compat                --------------------------
	.section	.nv.compat,"",@"SHT_CUDA_COMPAT_INFO"
	.align	4
        /*0000*/ 	.byte	0x02, 0x09, 0x00, 0x00, 0x02, 0x02, 0x01, 0x00, 0x02, 0x05, 0x05, 0x00, 0x03, 0x07, 0x01, 0x01
        /*0010*/ 	.byte	0x02, 0x03, 0x00, 0x00, 0x02, 0x06, 0x01, 0x00, 0x04, 0x0b, 0x08, 0x00, 0x01, 0x00, 0x00, 0x00
        /*0020*/ 	.byte	0x00, 0x00, 0x00, 0x00


//--------------------- .nv.info._Z10mergeTilesPKdPiii --------------------------
	.section	.nv.info._Z10mergeTilesPKdPiii,"",@"SHT_CUDA_INFO"
	.sectionflags	@""
	.align	4


	//----- nvinfo : EIATTR_CUDA_API_VERSION
	.align		4
        /*0000*/ 	.byte	0x04, 0x37
        /*0002*/ 	.short	(.L_9 - .L_8)
.L_8:
        /*0004*/ 	.word	0x00000082


	//----- nvinfo : EIATTR_KPARAM_INFO
	.align		4
.L_9:
        /*0008*/ 	.byte	0x04, 0x17
        /*000a*/ 	.short	(.L_11 - .L_10)
.L_10:
        /*000c*/ 	.word	0x00000000
        /*0010*/ 	.short	0x0003
        /*0012*/ 	.short	0x0014
        /*0014*/ 	.byte	0x00, 0xf0, 0x11, 0x00


	//----- nvinfo : EIATTR_KPARAM_INFO
	.align		4
.L_11:
        /*0018*/ 	.byte	0x04, 0x17
        /*001a*/ 	.short	(.L_13 - .L_12)
.L_12:
        /*001c*/ 	.word	0x00000000
        /*0020*/ 	.short	0x0002
        /*0022*/ 	.short	0x0010
        /*0024*/ 	.byte	0x00, 0xf0, 0x11, 0x00


	//----- nvinfo : EIATTR_KPARAM_INFO
	.align		4
.L_13:
        /*0028*/ 	.byte	0x04, 0x17
        /*002a*/ 	.short	(.L_15 - .L_14)
.L_14:
        /*002c*/ 	.word	0x00000000
        /*0030*/ 	.short	0x0001
        /*0032*/ 	.short	0x0008
        /*0034*/ 	.byte	0x00, 0xf5, 0x21, 0x00


	//----- nvinfo : EIATTR_KPARAM_INFO
	.align		4
.L_15:
        /*0038*/ 	.byte	0x04, 0x17
        /*003a*/ 	.short	(.L_17 - .L_16)
.L_16:
        /*003c*/ 	.word	0x00000000
        /*0040*/ 	.short	0x0000
        /*0042*/ 	.short	0x0000
        /*0044*/ 	.byte	0x00, 0xf5, 0x21, 0x00


	//----- nvinfo : EIATTR_SPARSE_MMA_MASK
	.align		4
.L_17:
        /*0048*/ 	.byte	0x03, 0x50
        /*004a*/ 	.short	0x0000


	//----- nvinfo : EIATTR_MAXREG_COUNT
	.align		4
        /*004c*/ 	.byte	0x03, 0x1b
        /*004e*/ 	.short	0x00ff


	//----- nvinfo : EIATTR_NUM_BARRIERS
	.align		4
        /*0050*/ 	.byte	0x02, 0x4c
        /*0052*/ 	.byte	0x01
	.zero		1


	//----- nvinfo : EIATTR_MERCURY_ISA_VERSION
	.align		4
        /*0054*/ 	.byte	0x03, 0x5f
        /*0056*/ 	.short	0x0101


	//----- nvinfo : EIATTR_VRC_CTA_INIT_COUNT
	.align		4
        /*0058*/ 	.byte	0x02, 0x4a
	.zero		1
	.zero		1


	//----- nvinfo : EIATTR_EXIT_INSTR_OFFSETS
	.align		4
        /*005c*/ 	.byte	0x04, 0x1c
        /*005e*/ 	.short	(.L_19 - .L_18)


	//   ....[0]....
.L_18:
        /*0060*/ 	.word	0x000018a0


	//----- nvinfo : EIATTR_CRS_STACK_SIZE
	.align		4
.L_19:
        /*0064*/ 	.byte	0x04, 0x1e
        /*0066*/ 	.short	(.L_21 - .L_20)
.L_20:
        /*0068*/ 	.word	0x00000000


	//----- nvinfo : EIATTR_CBANK_PARAM_SIZE
	.align		4
.L_21:
        /*006c*/ 	.byte	0x03, 0x19
        /*006e*/ 	.short	0x0018


	//----- nvinfo : EIATTR_PARAM_CBANK
	.align		4
        /*0070*/ 	.byte	0x04, 0x0a
        /*0072*/ 	.short	(.L_23 - .L_22)
	.align		4
.L_22:
        /*0074*/ 	.word	index@(.nv.constant0._Z10mergeTilesPKdPiii)
        /*0078*/ 	.short	0x0380
        /*007a*/ 	.short	0x0018


	//----- nvinfo : EIATTR_SW_WAR
	.align		4
.L_23:
        /*007c*/ 	.byte	0x04, 0x36
        /*007e*/ 	.short	(.L_25 - .L_24)
.L_24:
        /*0080*/ 	.word	0x00000008
.L_25:


//--------------------- .nv.callgraph             --------------------------
	.section	.nv.callgraph,"",@"SHT_CUDA_CALLGRAPH"
	.align	4
	.sectionentsize	8
	.align		4
        /*0000*/ 	.word	0x00000000
	.align		4
        /*0004*/ 	.word	0xffffffff
	.align		4
        /*0008*/ 	.word	0x00000000
	.align		4
        /*000c*/ 	.word	0xfffffffe
	.align		4
        /*0010*/ 	.word	0x00000000
	.align		4
        /*0014*/ 	.word	0xfffffffd
	.align		4
        /*0018*/ 	.word	0x00000000
	.align		4
        /*001c*/ 	.word	0xfffffffc


//--------------------- .text._Z10mergeTilesPKdPiii --------------------------
	.section	.text._Z10mergeTilesPKdPiii,"ax",@progbits
	.align	128
        .global         _Z10mergeTilesPKdPiii
        .type           _Z10mergeTilesPKdPiii,@function
        .size           _Z10mergeTilesPKdPiii,(.L_x_64 - _Z10mergeTilesPKdPiii)
        .other          _Z10mergeTilesPKdPiii,@"STO_CUDA_ENTRY STV_DEFAULT"
_Z10mergeTilesPKdPiii:
.text._Z10mergeTilesPKdPiii:
[----:B------:R-:W-:Y:S01]  /*0000*/  LDC R1, c[0x0][0x37c] ;  /* 0x0000df00ff017b82 */ /* 0x000fe20000000800 */
[----:B------:R-:W0:Y:S07]  /*0010*/  S2R R8, SR_TID.Y ;  /* 0x0000000000087919 */ /* 0x000e2e0000002200 */
[----:B------:R-:W0:Y:S01]  /*0020*/  LDC R7, c[0x0][0x364] ;  /* 0x0000d900ff077b82 */ /* 0x000e220000000800 */
[----:B------:R-:W-:Y:S01]  /*0030*/  MOV R11, 0xe0 ;  /* 0x000000e0000b7802 */ /* 0x000fe20000000f00 */
[----:B------:R-:W1:Y:S01]  /*0040*/  S2R R10, SR_TID.X ;  /* 0x00000000000a7919 */ /* 0x000e620000002100 */
[----:B------:R-:W2:Y:S05]  /*0050*/  S2R R3, SR_TID.Z ;  /* 0x0000000000037919 */ /* 0x000eaa0000002300 */
[----:B------:R-:W0:Y:S08]  /*0060*/  S2UR UR6, SR_CTAID.Y ;  /* 0x00000000000679c3 */ /* 0x000e300000002600 */
[----:B------:R-:W1:Y:S08]  /*0070*/  S2UR UR7, SR_CTAID.X ;  /* 0x00000000000779c3 */ /* 0x000e700000002500 */
[----:B------:R-:W1:Y:S01]  /*0080*/  LDC R9, c[0x0][0x360] ;  /* 0x0000d800ff097b82 */ /* 0x000e620000000800 */
[----:B------:R-:W3:Y:S01]  /*0090*/  LDCU UR8, c[0x0][0x368] ;  /* 0x00006d00ff0877ac */ /* 0x000ee20008000800 */
[----:B0-----:R-:W-:Y:S01]  /*00a0*/  IMAD R16, R7, UR6, R8 ;  /* 0x0000000607107c24 */ /* 0x001fe2000f8e0208 */
[----:B---3--:R-:W-:Y:S01]  /*00b0*/  ULOP3.LUT UR4, UR8, 0xff, URZ, 0xc0, !UPT ;  /* 0x000000ff08047892 */ /* 0x008fe2000f8ec0ff */
[----:B-12---:R-:W-:-:S11]  /*00c0*/  IMAD R0, R9, UR7, R10 ;  /* 0x0000000709007c24 */ /* 0x006fd6000f8e020a */
[----:B------:R-:W-:Y:S05]  /*00d0*/  CALL.REL.NOINC `($__internal_0_$__cuda_sm20_div_u16) ;  /* 0x0000001400fc7944 */ /* 0x000fea0003c00000 */
[----:B------:R-:W0:Y:S01]  /*00e0*/  LDCU UR4, c[0x0][0x390] ;  /* 0x00007200ff0477ac */ /* 0x000e220008000800 */
[----:B------:R-:W-:Y:S01]  /*00f0*/  VIADD R2, R9, 0xffffffff ;  /* 0xffffffff09027836 */ /* 0x000fe20000000000 */
[----:B------:R-:W-:Y:S01]  /*0100*/  LOP3.LUT P2, RZ, R3, R8, R10, 0xfe, !PT ;  /* 0x0000000803ff7212 */ /* 0x000fe2000784fe0a */
[----:B------:R-:W-:Y:S01]  /*0110*/  VIADD R4, R7, 0xffffffff ;  /* 0xffffffff07047836 */ /* 0x000fe20000000000 */
[----:B------:R-:W-:Y:S01]  /*0120*/  LOP3.LUT R14, R14, 0xffff, RZ, 0xc0, !PT ;  /* 0x0000ffff0e0e7812 */ /* 0x000fe200078ec0ff */
[----:B------:R-:W-:Y:S01]  /*0130*/  IMAD.MOV.U32 R15, RZ, RZ, 0xa ;  /* 0x0000000aff0f7424 */ /* 0x000fe200078e00ff */
[----:B------:R-:W-:Y:S01]  /*0140*/  ISETP.NE.AND P0, PT, R2, UR7, PT ;  /* 0x0000000702007c0c */ /* 0x000fe2000bf05270 */
[----:B------:R-:W-:Y:S01]  /*0150*/  IMAD R16, R16, 0xa, RZ ;  /* 0x0000000a10107824 */ /* 0x000fe200078e02ff */
[----:B------:R-:W-:Y:S01]  /*0160*/  ISETP.NE.AND P1, PT, R4, UR6, PT ;  /* 0x0000000604007c0c */ /* 0x000fe2000bf25270 */
[----:B------:R-:W-:Y:S01]  /*0170*/  IMAD R15, R0, R15, 0x9 ;  /* 0x00000009000f7424 */ /* 0x000fe200078e020f */
[----:B------:R-:W-:Y:S01]  /*0180*/  ISETP.NE.OR P0, PT, R10, 0xf, P0 ;  /* 0x0000000f0a00780c */ /* 0x000fe20000705670 */
[----:B------:R-:W-:Y:S01]  /*0190*/  IMAD R13, R0, 0xa, R3 ;  /* 0x0000000a000d7824 */ /* 0x000fe200078e0203 */
[----:B------:R-:W-:Y:S01]  /*01a0*/  ISETP.NE.OR P1, PT, R8, 0xf, P1 ;  /* 0x0000000f0800780c */ /* 0x000fe20000f25670 */
[----:B------:R-:W1:Y:S01]  /*01b0*/  LDCU.64 UR10, c[0x0][0x358] ;  /* 0x00006b00ff0a77ac */ /* 0x000e620008000a00 */
[----:B------:R-:W-:-:S02]  /*01c0*/  IADD3 R12, PT, PT, R16, R3, RZ ;  /* 0x00000003100c7210 */ /* 0x000fc40007ffe0ff */
[----:B0-----:R-:W-:-:S05]  /*01d0*/  LOP3.LUT R2, RZ, UR4, RZ, 0x33, !PT ;  /* 0x00000004ff027c12 */ /* 0x001fca000f8e33ff */
[----:B------:R-:W-:-:S07]  /*01e0*/  IMAD R0, R15, UR4, R2 ;  /* 0x000000040f007c24 */ /* 0x000fce000f8e0202 */
.L_x_62:
[----:B------:R-:W0:Y:S01]  /*01f0*/  @!P2 S2R R3, SR_CgaCtaId ;  /* 0x000000000003a919 */ /* 0x000e220000008800 */
[----:B------:R-:W-:Y:S01]  /*0200*/  @!P2 MOV R2, 0x400 ;  /* 0x000004000002a802 */ /* 0x000fe20000000f00 */
[----:B------:R-:W-:-:S03]  /*0210*/  UISETP.GT.U32.AND UP0, UPT, UR8, 0xa, UPT ;  /* 0x0000000a0800788c */ /* 0x000fc6000bf04070 */
[----:B0-----:R-:W-:-:S05]  /*0220*/  @!P2 LEA R2, R3, R2, 0x18 ;  /* 0x000000020302a211 */ /* 0x001fca00078ec0ff */
[----:B------:R0:W-:Y:S01]  /*0230*/  @!P2 STS [R2], RZ ;  /* 0x000000ff0200a388 */ /* 0x0001e20000000800 */
[----:B------:R-:W-:Y:S06]  /*0240*/  BAR.SYNC.DEFER_BLOCKING 0x0 ;  /* 0x0000000000007b1d */ /* 0x000fec0000010000 */
[----:B--234-:R-:W-:Y:S05]  /*0250*/  BRA.U UP0, `(.L_x_0) ;  /* 0x0000001500747547 */ /* 0x01cfea000b800000 */
[----:B------:R-:W-:Y:S01]  /*0260*/  BSSY.RECONVERGENT B0, `(.L_x_1) ;  /* 0x00000a9000007945 */ /* 0x000fe20003800200 */
[----:B------:R-:W-:-:S07]  /*0270*/  IMAD.MOV.U32 R19, RZ, RZ, RZ ;  /* 0x000000ffff137224 */ /* 0x000fce00078e00ff */
.L_x_28:
[----:B0-2---:R-:W0:Y:S01]  /*0280*/  S2R R2, SR_TID.X ;  /* 0x0000000000027919 */ /* 0x005e220000002100 */
[C---:B---3--:R-:W-:Y:S01]  /*0290*/  IMAD R18, R19.reuse, UR8, R13 ;  /* 0x0000000813127c24 */ /* 0x048fe2000f8e020d */
[----:B------:R-:W-:Y:S01]  /*02a0*/  BSSY.RECONVERGENT B1, `(.L_x_2) ;  /* 0x0000073000017945 */ /* 0x000fe20003800200 */
[----:B------:R-:W-:-:S05]  /*02b0*/  VIADD R19, R19, 0x1 ;  /* 0x0000000113137836 */ /* 0x000fca0000000000 */
[----:B------:R-:W-:Y:S02]  /*02c0*/  ISETP.NE.AND P3, PT, R19, R14, PT ;  /* 0x0000000e1300720c */ /* 0x000fe40003f65270 */
[----:B0-----:R-:W-:-:S13]  /*02d0*/  LOP3.LUT P4, RZ, R2, UR7, RZ, 0xfc, !PT ;  /* 0x0000000702ff7c12 */ /* 0x001fda000f88fcff */
[----:B-1----:R-:W-:Y:S05]  /*02e0*/  @!P4 BRA `(.L_x_3) ;  /* 0x0000000400b8c947 */ /* 0x002fea0003800000 */
[----:B------:R-:W0:Y:S01]  /*02f0*/  S2UR UR5, SR_CgaCtaId ;  /* 0x00000000000579c3 */ /* 0x000e220000008800 */
[----:B------:R-:W-:Y:S01]  /*0300*/  UMOV UR4, 0x400 ;  /* 0x0000040000047882 */ /* 0x000fe20000000000 */
[----:B------:R-:W-:Y:S01]  /*0310*/  IMAD.MOV.U32 R2, RZ, RZ, 0x1 ;  /* 0x00000001ff027424 */ /* 0x000fe200078e00ff */
[C---:B------:R-:W-:Y:S01]  /*0320*/  IADD3 R6, PT, PT, R16.reuse, 0x9, RZ ;  /* 0x0000000910067810 */ /* 0x040fe20007ffe0ff */
[----:B------:R-:W-:Y:S01]  /*0330*/  VIADD R20, R16, 0x8 ;  /* 0x0000000810147836 */ /* 0x000fe20000000000 */
[----:B0-----:R-:W-:-:S09]  /*0340*/  ULEA UR4, UR5, UR4, 0x18 ;  /* 0x0000000405047291 */ /* 0x001fd2000f8ec0ff */
[----:B------:R0:W-:Y:S01]  /*0350*/  STS [UR4], R2 ;  /* 0x00000002ff007988 */ /* 0x0001e20008000804 */
[----:B------:R-:W-:Y:S05]  /*0360*/  WARPSYNC.ALL ;  /* 0x0000000000007948 */ /* 0x000fea0003800000 */
[----:B------:R-:W2:Y:S01]  /*0370*/  LDCU UR9, c[0x0][0x390] ;  /* 0x00007200ff0977ac */ /* 0x000ea20008000800 */
[----:B------:R-:W0:Y:S01]  /*0380*/  LDCU.64 UR4, c[0x0][0x388] ;  /* 0x00007100ff0477ac */ /* 0x000e220008000a00 */
[----:B--2---:R-:W-:Y:S01]  /*0390*/  IMAD R5, R18, UR9, RZ ;  /* 0x0000000912057c24 */ /* 0x004fe2000f8e02ff */
[----:B------:R-:W-:Y:S04]  /*03a0*/  BAR.SYNC.DEFER_BLOCKING 0x0 ;  /* 0x0000000000007b1d */ /* 0x000fe80000010000 */
[----:B------:R-:W-:-:S04]  /*03b0*/  IADD3 R3, P4, PT, R16, R5, RZ ;  /* 0x0000000510037210 */ /* 0x000fc80007f9e0ff */
[----:B------:R-:W-:Y:S02]  /*03c0*/  LEA.HI.X.SX32 R4, R5, RZ, 0x1, P4 ;  /* 0x000000ff05047211 */ /* 0x000fe400020f0eff */
[----:B0-----:R-:W-:-:S04]  /*03d0*/  LEA R2, P4, R3, UR4, 0x2 ;  /* 0x0000000403027c11 */ /* 0x001fc8000f8810ff */
[----:B------:R-:W-:-:S05]  /*03e0*/  LEA.HI.X R3, R3, UR5, R4, 0x2, P4 ;  /* 0x0000000503037c11 */ /* 0x000fca000a0f1404 */
[----:B-1----:R0:W2:Y:S01]  /*03f0*/  LDG.E R8, desc[UR10][R2.64+0x24] ;  /* 0x0000240a02087981 */ /* 0x0020a2000c1e1900 */
[----:B------:R-:W-:Y:S01]  /*0400*/  IMAD.IADD R21, R6, 0x1, R5 ;  /* 0x0000000106157824 */ /* 0x000fe200078e0205 */
[----:B------:R-:W-:Y:S01]  /*0410*/  IADD3 R6, P5, PT, R2, 0x24, RZ ;  /* 0x0000002402067810 */ /* 0x000fe20007fbe0ff */
[----:B------:R-:W-:Y:S01]  /*0420*/  VIADD R11, R5, -UR9 ;  /* 0x80000009050b7c36 */ /* 0x000fe20008000000 */
[----:B------:R-:W-:Y:S01]  /*0430*/  BSSY.RECONVERGENT B2, `(.L_x_4) ;  /* 0x0000011000027945 */ /* 0x000fe20003800200 */
[----:B------:R-:W-:Y:S01]  /*0440*/  IMAD.MOV.U32 R17, RZ, RZ, R21 ;  /* 0x000000ffff117224 */ /* 0x000fe200078e0015 */
[----:B------:R-:W-:Y:S01]  /*0450*/  IADD3.X R7, PT, PT, RZ, R3, RZ, P5, !PT ;  /* 0x00000003ff077210 */ /* 0x000fe20002ffe4ff */
[----:B------:R-:W-:Y:S02]  /*0460*/  IMAD.IADD R20, R20, 0x1, R11 ;  /* 0x0000000114147824 */ /* 0x000fe400078e020b */
[----:B0-----:R-:W-:Y:S01]  /*0470*/  IMAD.MOV.U32 R2, RZ, RZ, R6 ;  /* 0x000000ffff027224 */ /* 0x001fe200078e0006 */
[----:B------:R-:W-:-:S02]  /*0480*/  MOV R3, R7 ;  /* 0x0000000700037202 */ /* 0x000fc40000000f00 */
[----:B--2---:R-:W-:-:S13]  /*0490*/  ISETP.NE.AND P4, PT, R8, R21, PT ;  /* 0x000000150800720c */ /* 0x004fda0003f85270 */
[----:B------:R-:W-:Y:S05]  /*04a0*/  @!P4 BRA `(.L_x_5) ;  /* 0x000000000024c947 */ /* 0x000fea0003800000 */
[----:B------:R-:W0:Y:S01]  /*04b0*/  LDC.64 R4, c[0x0][0x388] ;  /* 0x0000e200ff047b82 */ /* 0x000e220000000a00 */
[----:B------:R-:W-:Y:S01]  /*04c0*/  BSSY.RECONVERGENT B3, `(.L_x_5) ;  /* 0x0000007000037945 */ /* 0x000fe20003800200 */
.L_x_6:
[----:B0-----:R-:W-:-:S05]  /*04d0*/  IMAD.WIDE R6, R8, 0x4, R4 ;  /* 0x0000000408067825 */ /* 0x001fca00078e0204 */
[----:B------:R-:W2:Y:S01]  /*04e0*/  LDG.E R9, desc[UR10][R6.64] ;  /* 0x0000000a06097981 */ /* 0x000ea2000c1e1900 */
[----:B------:R-:W-:Y:S01]  /*04f0*/  IMAD.MOV.U32 R21, RZ, RZ, R8 ;  /* 0x000000ffff157224 */ /* 0x000fe200078e0008 */
[----:B--2---:R-:W-:Y:S01]  /*0500*/  ISETP.NE.AND P4, PT, R9, R8, PT ;  /* 0x000000080900720c */ /* 0x004fe20003f85270 */
[----:B------:R-:W-:-:S12]  /*0510*/  IMAD.MOV.U32 R8, RZ, RZ, R9 ;  /* 0x000000ffff087224 */ /* 0x000fd800078e0009 */
[----:B------:R-:W-:Y:S05]  /*0520*/  @P4 BRA `(.L_x_6) ;  /* 0xfffffffc00e84947 */ /* 0x000fea000383ffff */
[----:B------:R-:W-:Y:S05]  /*0530*/  BSYNC.RECONVERGENT B3 ;  /* 0x0000000000037941 */ /* 0x000fea0003800200 */
.L_x_5:
[----:B------:R-:W-:Y:S05]  /*0540*/  BSYNC.RECONVERGENT B2 ;  /* 0x0000000000027941 */ /* 0x000fea0003800200 */
.L_x_4:
[----:B------:R-:W-:-:S04]  /*0550*/  IADD3 R5, P4, PT, R16, R11, RZ ;  /* 0x0000000b10057210 */ /* 0x000fc80007f9e0ff */
[----:B------:R-:W-:Y:S02]  /*0560*/  LEA.HI.X.SX32 R8, R11, RZ, 0x1, P4 ;  /* 0x000000ff0b087211 */ /* 0x000fe400020f0eff */
[----:B------:R-:W-:-:S04]  /*0570*/  LEA R4, P4, R5, UR4, 0x2 ;  /* 0x0000000405047c11 */ /* 0x000fc8000f8810ff */
[----:B------:R-:W-:-:S05]  /*0580*/  LEA.HI.X R5, R5, UR5, R8, 0x2, P4 ;  /* 0x0000000505057c11 */ /* 0x000fca000a0f1408 */
[----:B------:R0:W2:Y:S01]  /*0590*/  LDG.E R11, desc[UR10][R4.64+0x20] ;  /* 0x0000200a040b7981 */ /* 0x0000a2000c1e1900 */
[----:B------:R-:W-:Y:S01]  /*05a0*/  IADD3 R8, P5, PT, R4, 0x20, RZ ;  /* 0x0000002004087810 */ /* 0x000fe20007fbe0ff */
[----:B------:R-:W-:Y:S01]  /*05b0*/  BSSY.RECONVERGENT B2, `(.L_x_7) ;  /* 0x0000016000027945 */ /* 0x000fe20003800200 */
[----:B------:R-:W-:-:S03]  /*05c0*/  MOV R10, R20 ;  /* 0x00000014000a7202 */ /* 0x000fc60000000f00 */
[----:B------:R-:W-:Y:S02]  /*05d0*/  IMAD.X R9, RZ, RZ, R5, P5 ;  /* 0x000000ffff097224 */ /* 0x000fe400028e0605 */
[----:B0-----:R-:W-:Y:S02]  /*05e0*/  IMAD.MOV.U32 R4, RZ, RZ, R6 ;  /* 0x000000ffff047224 */ /* 0x001fe400078e0006 */
[----:B------:R-:W-:Y:S01]  /*05f0*/  IMAD.MOV.U32 R5, RZ, RZ, R7 ;  /* 0x000000ffff057224 */ /* 0x000fe200078e0007 */
[----:B------:R-:W-:Y:S01]  /*0600*/  MOV R7, R9 ;  /* 0x0000000900077202 */ /* 0x000fe20000000f00 */
[----:B------:R-:W-:Y:S01]  /*0610*/  IMAD.MOV.U32 R6, RZ, RZ, R8 ;  /* 0x000000ffff067224 */ /* 0x000fe200078e0008 */
[----:B--2---:R-:W-:-:S13]  /*0620*/  ISETP.NE.AND P4, PT, R11, R20, PT ;  /* 0x000000140b00720c */ /* 0x004fda0003f85270 */
[----:B------:R-:W-:Y:S05]  /*0630*/  @!P4 BRA `(.L_x_8) ;  /* 0x000000000034c947 */ /* 0x000fea0003800000 */
[----:B------:R-:W0:Y:S01]  /*0640*/  LDC.64 R8, c[0x0][0x388] ;  /* 0x0000e200ff087b82 */ /* 0x000e220000000a00 */
[----:B------:R-:W-:Y:S01]  /*0650*/  BSSY.RECONVERGENT B3, `(.L_x_9) ;  /* 0x0000008000037945 */ /* 0x000fe20003800200 */
[----:B------:R-:W-:-:S07]  /*0660*/  IMAD.MOV.U32 R23, RZ, RZ, R11 ;  /* 0x000000ffff177224 */ /* 0x000fce00078e000b */
.L_x_10:
[----:B0-----:R-:W-:-:S05]  /*0670*/  IMAD.WIDE R10, R23, 0x4, R8 ;  /* 0x00000004170a7825 */ /* 0x001fca00078e0208 */
[----:B------:R-:W2:Y:S01]  /*0680*/  LDG.E R22, desc[UR10][R10.64] ;  /* 0x0000000a0a167981 */ /* 0x000ea2000c1e1900 */
[----:B------:R-:W-:Y:S01]  /*0690*/  IMAD.MOV.U32 R24, RZ, RZ, R23 ;  /* 0x000000ffff187224 */ /* 0x000fe200078e0017 */
[----:B--2---:R-:W-:Y:S01]  /*06a0*/  ISETP.NE.AND P4, PT, R22, R23, PT ;  /* 0x000000171600720c */ /* 0x004fe20003f85270 */
[----:B------:R-:W-:-:S12]  /*06b0*/  IMAD.MOV.U32 R23, RZ, RZ, R22 ;  /* 0x000000ffff177224 */ /* 0x000fd800078e0016 */
[----:B------:R-:W-:Y:S05]  /*06c0*/  @P4 BRA `(.L_x_10) ;  /* 0xfffffffc00e84947 */ /* 0x000fea000383ffff */
[----:B------:R-:W-:Y:S05]  /*06d0*/  BSYNC.RECONVERGENT B3 ;  /* 0x0000000000037941 */ /* 0x000fea0003800200 */
.L_x_9:
[----:B------:R-:W-:Y:S01]  /*06e0*/  MOV R8, R10 ;  /* 0x0000000a00087202 */ /* 0x000fe20000000f00 */
[----:B------:R-:W-:Y:S02]  /*06f0*/  IMAD.MOV.U32 R9, RZ, RZ, R11 ;  /* 0x000000ffff097224 */ /* 0x000fe400078e000b */
[----:B------:R-:W-:-:S07]  /*0700*/  IMAD.MOV.U32 R10, RZ, RZ, R24 ;  /* 0x000000ffff0a7224 */ /* 0x000fce00078e0018 */
.L_x_8:
[----:B------:R-:W-:Y:S05]  /*0710*/  BSYNC.RECONVERGENT B2 ;  /* 0x0000000000027941 */ /* 0x000fea0003800200 */
.L_x_7:
[----:B------:R-:W-:Y:S01]  /*0720*/  ISETP.GE.AND P4, PT, R21, R10, PT ;  /* 0x0000000a1500720c */ /* 0x000fe20003f86270 */
[----:B------:R-:W-:-:S12]  /*0730*/  BSSY.RECONVERGENT B2, `(.L_x_11) ;  /* 0x0000005000027945 */ /* 0x000fd80003800200 */
[----:B------:R0:W-:Y:S01]  /*0740*/  @!P4 STG.E desc[UR10][R8.64], R21 ;  /* 0x000000150800c986 */ /* 0x0001e2000c10190a */
[----:B------:R-:W-:Y:S05]  /*0750*/  @!P4 BRA `(.L_x_12) ;  /* 0x000000000008c947 */ /* 0x000fea0003800000 */
[----:B------:R-:W-:-:S13]  /*0760*/  ISETP.GE.AND P4, PT, R10, R21, PT ;  /* 0x000000150a00720c */ /* 0x000fda0003f86270 */
[----:B------:R1:W-:Y:S02]  /*0770*/  @!P4 STG.E desc[UR10][R4.64], R10 ;  /* 0x0000000a0400c986 */ /* 0x0003e4000c10190a */
.L_x_12:
[----:B------:R-:W-:Y:S05]  /*0780*/  BSYNC.RECONVERGENT B2 ;  /* 0x0000000000027941 */ /* 0x000fea0003800200 */
.L_x_11:
[----:B-1----:R-:W2:Y:S01]  /*0790*/  LDG.E R4, desc[UR10][R2.64] ;  /* 0x0000000a02047981 */ /* 0x002ea2000c1e1900 */
[----:B------:R-:W-:Y:S01]  /*07a0*/  BSSY.RECONVERGENT B2, `(.L_x_13) ;  /* 0x000000f000027945 */ /* 0x000fe20003800200 */
[----:B--2---:R-:W-:-:S13]  /*07b0*/  ISETP.NE.AND P4, PT, R4, R17, PT ;  /* 0x000000110400720c */ /* 0x004fda0003f85270 */
[----:B------:R-:W-:Y:S05]  /*07c0*/  @!P4 BRA `(.L_x_14) ;  /* 0x000000000030c947 */ /* 0x000fea0003800000 */
[----:B------:R-:W1:Y:S01]  /*07d0*/  LDC.64 R2, c[0x0][0x388] ;  /* 0x0000e200ff027b82 */ /* 0x000e620000000a00 */
[----:B------:R-:W-:Y:S01]  /*07e0*/  BSSY.RECONVERGENT B3, `(.L_x_15) ;  /* 0x0000008000037945 */ /* 0x000fe20003800200 */
[----:B0-----:R-:W-:-:S07]  /*07f0*/  IMAD.MOV.U32 R9, RZ, RZ, R4 ;  /* 0x000000ffff097224 */ /* 0x001fce00078e0004 */
.L_x_16:
[----:B-1----:R-:W-:-:S05]  /*0800*/  IMAD.WIDE R4, R9, 0x4, R2 ;  /* 0x0000000409047825 */ /* 0x002fca00078e0202 */
[----:B------:R-:W2:Y:S01]  /*0810*/  LDG.E R8, desc[UR10][R4.64] ;  /* 0x0000000a04087981 */ /* 0x000ea2000c1e1900 */
[-C--:B------:R-:W-:Y:S02]  /*0820*/  MOV R17, R9.reuse ;  /* 0x0000000900117202 */ /* 0x080fe40000000f00 */
[----:B--2---:R-:W-:Y:S01]  /*0830*/  ISETP.NE.AND P4, PT, R8, R9, PT ;  /* 0x000000090800720c */ /* 0x004fe20003f85270 */
[----:B------:R-:W-:-:S12]  /*0840*/  IMAD.MOV.U32 R9, RZ, RZ, R8 ;  /* 0x000000ffff097224 */ /* 0x000fd800078e0008 */
[----:B------:R-:W-:Y:S05]  /*0850*/  @P4 BRA `(.L_x_16) ;  /* 0xfffffffc00e84947 */ /* 0x000fea000383ffff */
[----:B------:R-:W-:Y:S05]  /*0860*/  BSYNC.RECONVERGENT B3 ;  /* 0x0000000000037941 */ /* 0x000fea0003800200 */
.L_x_15:
[----:B------:R-:W-:Y:S02]  /*0870*/  IMAD.MOV.U32 R2, RZ, RZ, R4 ;  /* 0x000000ffff027224 */ /* 0x000fe400078e0004 */
[----:B------:R-:W-:-:S07]  /*0880*/  IMAD.MOV.U32 R3, RZ, RZ, R5 ;  /* 0x000000ffff037224 */ /* 0x000fce00078e0005 */
.L_x_14:
[----:B------:R-:W-:Y:S05]  /*0890*/  BSYNC.RECONVERGENT B2 ;  /* 0x0000000000027941 */ /* 0x000fea0003800200 */
.L_x_13:
[----:B0-----:R-:W2:Y:S01]  /*08a0*/  LDG.E R9, desc[UR10][R6.64] ;  /* 0x0000000a06097981 */ /* 0x001ea2000c1e1900 */
[----:B------:R-:W-:Y:S01]  /*08b0*/  BSSY.RECONVERGENT B2, `(.L_x_17) ;  /* 0x000000c000027945 */ /* 0x000fe20003800200 */
[----:B--2---:R-:W-:-:S13]  /*08c0*/  ISETP.NE.AND P4, PT, R9, R20, PT ;  /* 0x000000140900720c */ /* 0x004fda0003f85270 */
[----:B------:R-:W-:Y:S05]  /*08d0*/  @!P4 BRA `(.L_x_18) ;  /* 0x000000000024c947 */ /* 0x000fea0003800000 */
[----:B------:R-:W0:Y:S01]  /*08e0*/  LDC.64 R4, c[0x0][0x388] ;  /* 0x0000e200ff047b82 */ /* 0x000e220000000a00 */
[----:B------:R-:W-:Y:S01]  /*08f0*/  BSSY.RECONVERGENT B3, `(.L_x_18) ;  /* 0x0000007000037945 */ /* 0x000fe20003800200 */
.L_x_19:
[----:B0-----:R-:W-:-:S05]  /*0900*/  IMAD.WIDE R6, R9, 0x4, R4 ;  /* 0x0000000409067825 */ /* 0x001fca00078e0204 */
[----:B------:R-:W2:Y:S01]  /*0910*/  LDG.E R8, desc[UR10][R6.64] ;  /* 0x0000000a06087981 */ /* 0x000ea2000c1e1900 */
[-C--:B------:R-:W-:Y:S02]  /*0920*/  MOV R20, R9.reuse ;  /* 0x0000000900147202 */ /* 0x080fe40000000f00 */
[----:B--2---:R-:W-:Y:S01]  /*0930*/  ISETP.NE.AND P4, PT, R8, R9, PT ;  /* 0x000000090800720c */ /* 0x004fe20003f85270 */
[----:B------:R-:W-:-:S12]  /*0940*/  IMAD.MOV.U32 R9, RZ, RZ, R8 ;  /* 0x000000ffff097224 */ /* 0x000fd800078e0008 */
[----:B------:R-:W-:Y:S05]  /*0950*/  @P4 BRA `(.L_x_19) ;  /* 0xfffffffc00e84947 */ /* 0x000fea000383ffff */
[----:B------:R-:W-:Y:S05]  /*0960*/  BSYNC.RECONVERGENT B3 ;  /* 0x0000000000037941 */ /* 0x000fea0003800200 */
.L_x_18:
[----:B------:R-:W-:Y:S05]  /*0970*/  BSYNC.RECONVERGENT B2 ;  /* 0x0000000000027941 */ /* 0x000fea0003800200 */
.L_x_17:
[----:B------:R-:W-:-:S13]  /*0980*/  ISETP.GE.AND P4, PT, R17, R20, PT ;  /* 0x000000141100720c */ /* 0x000fda0003f86270 */
[----:B------:R0:W-:Y:S01]  /*0990*/  @!P4 STG.E desc[UR10][R6.64], R17 ;  /* 0x000000110600c986 */ /* 0x0001e2000c10190a */
[----:B------:R-:W-:Y:S05]  /*09a0*/  @!P4 BRA `(.L_x_3) ;  /* 0x000000000008c947 */ /* 0x000fea0003800000 */
[----:B------:R-:W-:-:S13]  /*09b0*/  ISETP.GE.AND P4, PT, R20, R17, PT ;  /* 0x000000111400720c */ /* 0x000fda0003f86270 */
[----:B------:R2:W-:Y:S02]  /*09c0*/  @!P4 STG.E desc[UR10][R2.64], R20 ;  /* 0x000000140200c986 */ /* 0x0005e4000c10190a */
.L_x_3:
[----:B-1----:R-:W-:Y:S05]  /*09d0*/  BSYNC.RECONVERGENT B1 ;  /* 0x0000000000017941 */ /* 0x002fea0003800200 */
.L_x_2:
[----:B------:R-:W-:Y:S04]  /*09e0*/  BSSY.RECONVERGENT B1, `(.L_x_20) ;  /* 0x000002f000017945 */ /* 0x000fe80003800200 */
[----:B------:R-:W-:Y:S05]  /*09f0*/  @!P0 BRA `(.L_x_21) ;  /* 0x0000000000b48947 */ /* 0x000fea0003800000 */
[----:B------:R-:W1:Y:S01]  /*0a00*/  S2UR UR5, SR_CgaCtaId ;  /* 0x00000000000579c3 */ /* 0x000e620000008800 */
[----:B------:R-:W-:Y:S01]  /*0a10*/  UMOV UR4, 0x400 ;  /* 0x0000040000047882 */ /* 0x000fe20000000000 */
[----:B--2---:R-:W-:Y:S01]  /*0a20*/  IMAD.MOV.U32 R2, RZ, RZ, 0x1 ;  /* 0x00000001ff027424 */ /* 0x004fe200078e00ff */
[C---:B0-----:R-:W-:Y:S01]  /*0a30*/  IADD3 R7, PT, PT, R16.reuse, 0xa, RZ ;  /* 0x0000000a10077810 */ /* 0x041fe20007ffe0ff */
[----:B------:R-:W-:Y:S01]  /*0a40*/  VIADD R9, R16, 0x9 ;  /* 0x0000000910097836 */ /* 0x000fe20000000000 */
[----:B-1----:R-:W-:-:S09]  /*0a50*/  ULEA UR4, UR5, UR4, 0x18 ;  /* 0x0000000405047291 */ /* 0x002fd2000f8ec0ff */
[----:B------:R0:W-:Y:S01]  /*0a60*/  STS [UR4], R2 ;  /* 0x00000002ff007988 */ /* 0x0001e20008000804 */
[----:B------:R-:W-:Y:S05]  /*0a70*/  WARPSYNC.ALL ;  /* 0x0000000000007948 */ /* 0x000fea0003800000 */
[----:B0-----:R-:W0:Y:S01]  /*0a80*/  LDC.64 R2, c[0x0][0x388] ;  /* 0x0000e200ff027b82 */ /* 0x001e220000000a00 */
[----:B------:R-:W-:-:S04]  /*0a90*/  IMAD R9, R9, R18, RZ ;  /* 0x0000001209097224 */ /* 0x000fc800078e02ff */
[----:B0-----:R-:W-:-:S03]  /*0aa0*/  IMAD.WIDE R4, R9, 0x4, R2 ;  /* 0x0000000409047825 */ /* 0x001fc600078e0202 */
[----:B------:R-:W-:Y:S06]  /*0ab0*/  BAR.SYNC.DEFER_BLOCKING 0x0 ;  /* 0x0000000000007b1d */ /* 0x000fec0000010000 */
[----:B------:R-:W2:Y:S01]  /*0ac0*/  LDG.E R6, desc[UR10][R4.64] ;  /* 0x0000000a04067981 */ /* 0x000ea2000c1e1900 */
[----:B------:R-:W-:Y:S01]  /*0ad0*/  BSSY.RECONVERGENT B2, `(.L_x_22) ;  /* 0x000000c000027945 */ /* 0x000fe20003800200 */
[----:B------:R-:W-:Y:S01]  /*0ae0*/  IMAD R18, R7, R18, R7 ;  /* 0x0000001207127224 */ /* 0x000fe200078e0207 */
[----:B--2---:R-:W-:-:S13]  /*0af0*/  ISETP.NE.AND P4, PT, R6, R9, PT ;  /* 0x000000090600720c */ /* 0x004fda0003f85270 */
[----:B------:R-:W-:Y:S05]  /*0b00*/  @!P4 BRA `(.L_x_23) ;  /* 0x000000000020c947 */ /* 0x000fea0003800000 */
[----:B------:R-:W-:Y:S01]  /*0b10*/  BSSY.RECONVERGENT B3, `(.L_x_23) ;  /* 0x0000007000037945 */ /* 0x000fe20003800200 */
.L_x_24:
[----:B------:R-:W-:-:S05]  /*0b20*/  IMAD.WIDE R4, R6, 0x4, R2 ;  /* 0x0000000406047825 */ /* 0x000fca00078e0202 */
[----:B------:R-:W2:Y:S01]  /*0b30*/  LDG.E R7, desc[UR10][R4.64] ;  /* 0x0000000a04077981 */ /* 0x000ea2000c1e1900 */
[----:B------:R-:W-:Y:S01]  /*0b40*/  IMAD.MOV.U32 R9, RZ, RZ, R6 ;  /* 0x000000ffff097224 */ /* 0x000fe200078e0006 */
[----:B--2---:R-:W-:Y:S01]  /*0b50*/  ISETP.NE.AND P4, PT, R7, R6, PT ;  /* 0x000000060700720c */ /* 0x004fe20003f85270 */
[----:B------:R-:W-:-:S12]  /*0b60*/  IMAD.MOV.U32 R6, RZ, RZ, R7 ;  /* 0x000000ffff067224 */ /* 0x000fd800078e0007 */
[----:B------:R-:W-:Y:S05]  /*0b70*/  @P4 BRA `(.L_x_24) ;  /* 0xfffffffc00e84947 */ /* 0x000fea000383ffff */
[----:B------:R-:W-:Y:S05]  /*0b80*/  BSYNC.RECONVERGENT B3 ;  /* 0x0000000000037941 */ /* 0x000fea0003800200 */
.L_x_23:
[----:B------:R-:W-:Y:S05]  /*0b90*/  BSYNC.RECONVERGENT B2 ;  /* 0x0000000000027941 */ /* 0x000fea0003800200 */
.L_x_22:
[----:B------:R-:W-:-:S05]  /*0ba0*/  IMAD.WIDE R6, R18, 0x4, R2 ;  /* 0x0000000412067825 */ /* 0x000fca00078e0202 */
[----:B------:R-:W2:Y:S01]  /*0bb0*/  LDG.E R11, desc[UR10][R6.64] ;  /* 0x0000000a060b7981 */ /* 0x000ea2000c1e1900 */
[----:B------:R-:W-:Y:S01]  /*0bc0*/  BSSY.RECONVERGENT B2, `(.L_x_25) ;  /* 0x000000b000027945 */ /* 0x000fe20003800200 */
[----:B--2---:R-:W-:-:S13]  /*0bd0*/  ISETP.NE.AND P4, PT, R11, R18, PT ;  /* 0x000000120b00720c */ /* 0x004fda0003f85270 */
[----:B------:R-:W-:Y:S05]  /*0be0*/  @!P4 BRA `(.L_x_26) ;  /* 0x000000000020c947 */ /* 0x000fea0003800000 */
[----:B------:R-:W-:Y:S01]  /*0bf0*/  BSSY.RECONVERGENT B3, `(.L_x_26) ;  /* 0x0000007000037945 */ /* 0x000fe20003800200 */
.L_x_27:
[----:B------:R-:W-:-:S05]  /*0c00*/  IMAD.WIDE R6, R11, 0x4, R2 ;  /* 0x000000040b067825 */ /* 0x000fca00078e0202 */
[----:B------:R-:W2:Y:S01]  /*0c10*/  LDG.E R8, desc[UR10][R6.64] ;  /* 0x0000000a06087981 */ /* 0x000ea2000c1e1900 */
[-C--:B------:R-:W-:Y:S02]  /*0c20*/  MOV R18, R11.reuse ;  /* 0x0000000b00127202 */ /* 0x080fe40000000f00 */
[----:B--2---:R-:W-:Y:S01]  /*0c30*/  ISETP.NE.AND P4, PT, R8, R11, PT ;  /* 0x0000000b0800720c */ /* 0x004fe20003f85270 */
[----:B------:R-:W-:-:S12]  /*0c40*/  IMAD.MOV.U32 R11, RZ, RZ, R8 ;  /* 0x000000ffff0b7224 */ /* 0x000fd800078e0008 */
[----:B------:R-:W-:Y:S05]  /*0c50*/  @P4 BRA `(.L_x_27) ;  /* 0xfffffffc00e84947 */ /* 0x000fea000383ffff */
[----:B------:R-:W-:Y:S05]  /*0c60*/  BSYNC.RECONVERGENT B3 ;  /* 0x0000000000037941 */ /* 0x000fea0003800200 */
.L_x_26:
[----:B------:R-:W-:Y:S05]  /*0c70*/  BSYNC.RECONVERGENT B2 ;  /* 0x0000000000027941 */ /* 0x000fea0003800200 */
.L_x_25:
[----:B------:R-:W-:-:S13]  /*0c80*/  ISETP.GE.AND P4, PT, R9, R18, PT ;  /* 0x000000120900720c */ /* 0x000fda0003f86270 */
[----:B------:R1:W-:Y:S01]  /*0c90*/  @!P4 STG.E desc[UR10][R6.64], R9 ;  /* 0x000000090600c986 */ /* 0x0003e2000c10190a */
[----:B------:R-:W-:Y:S05]  /*0ca0*/  @!P4 BRA `(.L_x_21) ;  /* 0x000000000008c947 */ /* 0x000fea0003800000 */
[----:B------:R-:W-:-:S13]  /*0cb0*/  ISETP.GE.AND P4, PT, R18, R9, PT ;  /* 0x000000091200720c */ /* 0x000fda0003f86270 */
[----:B------:R3:W-:Y:S02]  /*0cc0*/  @!P4 STG.E desc[UR10][R4.64], R18 ;  /* 0x000000120400c986 */ /* 0x0007e4000c10190a */
.L_x_21:
[----:B------:R-:W-:Y:S05]  /*0cd0*/  BSYNC.RECONVERGENT B1 ;  /* 0x0000000000017941 */ /* 0x000fea0003800200 */
.L_x_20:
[----:B------:R-:W-:Y:S05]  /*0ce0*/  @P3 BRA `(.L_x_28) ;  /* 0xfffffff400643947 */ /* 0x000fea000383ffff */
[----:B------:R-:W-:Y:S05]  /*0cf0*/  BSYNC.RECONVERGENT B0 ;  /* 0x0000000000007941 */ /* 0x000fea0003800200 */
.L_x_1:
[----:B------:R-:W-:-:S07]  /*0d00*/  IMAD.MOV.U32 R11, RZ, RZ, RZ ;  /* 0x000000ffff0b7224 */ /* 0x000fce00078e00ff */
.L_x_61:
[----:B--2---:R-:W2:Y:S01]  /*0d10*/  S2R R2, SR_TID.Y ;  /* 0x0000000000027919 */ /* 0x004ea20000002200 */
[C---:B-1----:R-:W-:Y:S01]  /*0d20*/  IMAD R10, R11.reuse, UR8, R12 ;  /* 0x000000080b0a7c24 */ /* 0x042fe2000f8e020c */
[----:B------:R-:W-:Y:S01]  /*0d30*/  IADD3 R11, PT, PT, R11, 0x1, RZ ;  /* 0x000000010b0b7810 */ /* 0x000fe20007ffe0ff */
[----:B------:R-:W-:Y:S03]  /*0d40*/  BSSY.RECONVERGENT B0, `(.L_x_29) ;  /* 0x0000057000007945 */ /* 0x000fe60003800200 */
[----:B------:R-:W-:Y:S02]  /*0d50*/  ISETP.NE.AND P3, PT, R11, R14, PT ;  /* 0x0000000e0b00720c */ /* 0x000fe40003f65270 */
[----:B--2---:R-:W-:-:S13]  /*0d60*/  LOP3.LUT P4, RZ, R2, UR6, RZ, 0xfc, !PT ;  /* 0x0000000602ff7c12 */ /* 0x004fda000f88fcff */
[----:B0---4-:R-:W-:Y:S05]  /*0d70*/  @!P4 BRA `(.L_x_30) ;  /* 0x00000004004cc947 */ /* 0x011fea0003800000 */
[----:B------:R-:W2:Y:S01]  /*0d80*/  S2UR UR5, SR_CgaCtaId ;  /* 0x00000000000579c3 */ /* 0x000ea20000008800 */
[----:B------:R-:W-:Y:S01]  /*0d90*/  UMOV UR4, 0x400 ;  /* 0x0000040000047882 */ /* 0x000fe20000000000 */
[----:B------:R-:W-:Y:S01]  /*0da0*/  IMAD.MOV.U32 R2, RZ, RZ, 0x1 ;  /* 0x00000001ff027424 */ /* 0x000fe200078e00ff */
[----:B--2---:R-:W-:-:S09]  /*0db0*/  ULEA UR4, UR5, UR4, 0x18 ;  /* 0x0000000405047291 */ /* 0x004fd2000f8ec0ff */
[----:B------:R2:W-:Y:S01]  /*0dc0*/  STS [UR4], R2 ;  /* 0x00000002ff007988 */ /* 0x0005e20008000804 */
[----:B------:R-:W-:Y:S05]  /*0dd0*/  WARPSYNC.ALL ;  /* 0x0000000000007948 */ /* 0x000fea0003800000 */
[----:B---3--:R-:W2:Y:S01]  /*0de0*/  LDC.64 R4, c[0x0][0x388] ;  /* 0x0000e200ff047b82 */ /* 0x008ea20000000a00 */
[----:B------:R-:W3:Y:S02]  /*0df0*/  LDCU UR4, c[0x0][0x390] ;  /* 0x00007200ff0477ac */ /* 0x000ee40008000800 */
[----:B---3--:R-:W-:-:S04]  /*0e00*/  IMAD R21, R15, UR4, R10 ;  /* 0x000000040f157c24 */ /* 0x008fc8000f8e020a */
[----:B--2---:R-:W-:Y:S01]  /*0e10*/  IMAD.WIDE R2, R21, 0x4, R4 ;  /* 0x0000000415027825 */ /* 0x004fe200078e0204 */
[----:B------:R-:W-:Y:S06]  /*0e20*/  BAR.SYNC.DEFER_BLOCKING 0x0 ;  /* 0x0000000000007b1d */ /* 0x000fec0000010000 */
[----:B------:R-:W2:Y:S01]  /*0e30*/  LDG.E R8, desc[UR10][R2.64] ;  /* 0x0000000a02087981 */ /* 0x000ea2000c1e1900 */
[----:B------:R-:W-:Y:S01]  /*0e40*/  BSSY.RECONVERGENT B1, `(.L_x_31) ;  /* 0x000000f000017945 */ /* 0x000fe20003800200 */
[----:B0-----:R-:W-:Y:S01]  /*0e50*/  IMAD.IADD R17, R0, 0x1, R10 ;  /* 0x0000000100117824 */ /* 0x001fe200078e020a */
[----:B------:R-:W-:Y:S01]  /*0e60*/  MOV R20, R21 ;  /* 0x0000001500147202 */ /* 0x000fe20000000f00 */
[----:B-1----:R-:W-:-:S02]  /*0e70*/  IMAD.MOV.U32 R6, RZ, RZ, R2 ;  /* 0x000000ffff067224 */ /* 0x002fc400078e0002 */
[----:B------:R-:W-:Y:S01]  /*0e80*/  IMAD.MOV.U32 R7, RZ, RZ, R3 ;  /* 0x000000ffff077224 */ /* 0x000fe200078e0003 */
[----:B--2---:R-:W-:-:S13]  /*0e90*/  ISETP.NE.AND P4, PT, R8, R21, PT ;  /* 0x000000150800720c */ /* 0x004fda0003f85270 */
[----:B------:R-:W-:Y:S05]  /*0ea0*/  @!P4 BRA `(.L_x_32) ;  /* 0x000000000020c947 */ /* 0x000fea0003800000 */
[----:B------:R-:W-:Y:S01]  /*0eb0*/  BSSY.RECONVERGENT B2, `(.L_x_32) ;  /* 0x0000007000027945 */ /* 0x000fe20003800200 */
.L_x_33:
[----:B------:R-:W-:-:S05]  /*0ec0*/  IMAD.WIDE R2, R8, 0x4, R4 ;  /* 0x0000000408027825 */ /* 0x000fca00078e0204 */
[----:B------:R-:W2:Y:S01]  /*0ed0*/  LDG.E R9, desc[UR10][R2.64] ;  /* 0x0000000a02097981 */ /* 0x000ea2000c1e1900 */
[-C--:B------:R-:W-:Y:S02]  /*0ee0*/  MOV R21, R8.reuse ;  /* 0x0000000800157202 */ /* 0x080fe40000000f00 */
[----:B--2---:R-:W-:Y:S01]  /*0ef0*/  ISETP.NE.AND P4, PT, R9, R8, PT ;  /* 0x000000080900720c */ /* 0x004fe20003f85270 */
[----:B------:R-:W-:-:S12]  /*0f00*/  IMAD.MOV.U32 R8, RZ, RZ, R9 ;  /* 0x000000ffff087224 */ /* 0x000fd800078e0009 */
[----:B------:R-:W-:Y:S05]  /*0f10*/  @P4 BRA `(.L_x_33) ;  /* 0xfffffffc00e84947 */ /* 0x000fea000383ffff */
[----:B------:R-:W-:Y:S05]  /*0f20*/  BSYNC.RECONVERGENT B2 ;  /* 0x0000000000027941 */ /* 0x000fea0003800200 */
.L_x_32:
[----:B------:R-:W-:Y:S05]  /*0f30*/  BSYNC.RECONVERGENT B1 ;  /* 0x0000000000017941 */ /* 0x000fea0003800200 */
.L_x_31:
[----:B------:R-:W-:-:S05]  /*0f40*/  IMAD.WIDE R18, R17, 0x4, R4 ;  /* 0x0000000411127825 */ /* 0x000fca00078e0204 */
[----:B------:R-:W2:Y:S01]  /*0f50*/  LDG.E R22, desc[UR10][R18.64] ;  /* 0x0000000a12167981 */ /* 0x000ea2000c1e1900 */
[----:B------:R-:W-:Y:S01]  /*0f60*/  BSSY.RECONVERGENT B1, `(.L_x_34) ;  /* 0x000000e000017945 */ /* 0x000fe20003800200 */
[----:B------:R-:W-:Y:S01]  /*0f70*/  IMAD.MOV.U32 R24, RZ, RZ, R17 ;  /* 0x000000ffff187224 */ /* 0x000fe200078e0011 */
[----:B------:R-:W-:Y:S01]  /*0f80*/  MOV R8, R18 ;  /* 0x0000001200087202 */ /* 0x000fe20000000f00 */
[----:B------:R-:W-:Y:S01]  /*0f90*/  IMAD.MOV.U32 R9, RZ, RZ, R19 ;  /* 0x000000ffff097224 */ /* 0x000fe200078e0013 */
[----:B--2---:R-:W-:-:S13]  /*0fa0*/  ISETP.NE.AND P4, PT, R22, R17, PT ;  /* 0x000000111600720c */ /* 0x004fda0003f85270 */
[----:B------:R-:W-:Y:S05]  /*0fb0*/  @!P4 BRA `(.L_x_35) ;  /* 0x000000000020c947 */ /* 0x000fea0003800000 */
[----:B------:R-:W-:Y:S01]  /*0fc0*/  BSSY.RECONVERGENT B2, `(.L_x_35) ;  /* 0x0000007000027945 */ /* 0x000fe20003800200 */
.L_x_36:
[----:B------:R-:W-:-:S05]  /*0fd0*/  IMAD.WIDE R18, R22, 0x4, R4 ;  /* 0x0000000416127825 */ /* 0x000fca00078e0204 */
[----:B------:R-:W2:Y:S01]  /*0fe0*/  LDG.E R23, desc[UR10][R18.64] ;  /* 0x0000000a12177981 */ /* 0x000ea2000c1e1900 */
[----:B------:R-:W-:Y:S01]  /*0ff0*/  IMAD.MOV.U32 R24, RZ, RZ, R22 ;  /* 0x000000ffff187224 */ /* 0x000fe200078e0016 */
[----:B--2---:R-:W-:Y:S02]  /*1000*/  ISETP.NE.AND P4, PT, R23, R22, PT ;  /* 0x000000161700720c */ /* 0x004fe40003f85270 */
[----:B------:R-:W-:-:S11]  /*1010*/  MOV R22, R23 ;  /* 0x0000001700167202 */ /* 0x000fd60000000f00 */
[----:B------:R-:W-:Y:S05]  /*1020*/  @P4 BRA `(.L_x_36) ;  /* 0xfffffffc00e84947 */ /* 0x000fea000383ffff */
[----:B------:R-:W-:Y:S05]  /*1030*/  BSYNC.RECONVERGENT B2 ;  /* 0x0000000000027941 */ /* 0x000fea0003800200 */
.L_x_35:
[----:B------:R-:W-:Y:S05]  /*1040*/  BSYNC.RECONVERGENT B1 ;  /* 0x0000000000017941 */ /* 0x000fea0003800200 */
.L_x_34:
[----:B------:R-:W-:Y:S01]  /*1050*/  ISETP.GE.AND P4, PT, R21, R24, PT ;  /* 0x000000181500720c */ /* 0x000fe20003f86270 */
[----:B------:R-:W-:-:S12]  /*1060*/  BSSY.RECONVERGENT B1, `(.L_x_37) ;  /* 0x0000005000017945 */ /* 0x000fd80003800200 */
[----:B------:R0:W-:Y:S01]  /*1070*/  @!P4 STG.E desc[UR10][R18.64], R21 ;  /* 0x000000151200c986 */ /* 0x0001e2000c10190a */
[----:B------:R-:W-:Y:S05]  /*1080*/  @!P4 BRA `(.L_x_38) ;  /* 0x000000000008c947 */ /* 0x000fea0003800000 */
[----:B------:R-:W-:-:S13]  /*1090*/  ISETP.GE.AND P4, PT, R24, R21, PT ;  /* 0x000000151800720c */ /* 0x000fda0003f86270 */
[----:B------:R1:W-:Y:S02]  /*10a0*/  @!P4 STG.E desc[UR10][R2.64], R24 ;  /* 0x000000180200c986 */ /* 0x0003e4000c10190a */
.L_x_38:
[----:B------:R-:W-:Y:S05]  /*10b0*/  BSYNC.RECONVERGENT B1 ;  /* 0x0000000000017941 */ /* 0x000fea0003800200 */
.L_x_37:
[----:B-1----:R-:W2:Y:S01]  /*10c0*/  LDG.E R3, desc[UR10][R6.64] ;  /* 0x0000000a06037981 */ /* 0x002ea2000c1e1900 */
[----:B------:R-:W-:Y:S01]  /*10d0*/  BSSY.RECONVERGENT B1, `(.L_x_39) ;  /* 0x000000b000017945 */ /* 0x000fe20003800200 */
[----:B--2---:R-:W-:-:S13]  /*10e0*/  ISETP.NE.AND P4, PT, R3, R20, PT ;  /* 0x000000140300720c */ /* 0x004fda0003f85270 */
[----:B------:R-:W-:Y:S05]  /*10f0*/  @!P4 BRA `(.L_x_40) ;  /* 0x000000000020c947 */ /* 0x000fea0003800000 */
[----:B------:R-:W-:Y:S01]  /*1100*/  BSSY.RECONVERGENT B2, `(.L_x_40) ;  /* 0x0000007000027945 */ /* 0x000fe20003800200 */
.L_x_41:
[----:B------:R-:W-:-:S05]  /*1110*/  IMAD.WIDE R6, R3, 0x4, R4 ;  /* 0x0000000403067825 */ /* 0x000fca00078e0204 */
[----:B------:R-:W2:Y:S01]  /*1120*/  LDG.E R2, desc[UR10][R6.64] ;  /* 0x0000000a06027981 */ /* 0x000ea2000c1e1900 */
[----:B------:R-:W-:Y:S01]  /*1130*/  IMAD.MOV.U32 R20, RZ, RZ, R3 ;  /* 0x000000ffff147224 */ /* 0x000fe200078e0003 */
[----:B--2---:R-:W-:Y:S01]  /*1140*/  ISETP.NE.AND P4, PT, R2, R3, PT ;  /* 0x000000030200720c */ /* 0x004fe20003f85270 */
[----:B------:R-:W-:-:S12]  /*1150*/  IMAD.MOV.U32 R3, RZ, RZ, R2 ;  /* 0x000000ffff037224 */ /* 0x000fd800078e0002 */
[----:B------:R-:W-:Y:S05]  /*1160*/  @P4 BRA `(.L_x_41) ;  /* 0xfffffffc00e84947 */ /* 0x000fea000383ffff */
[----:B------:R-:W-:Y:S05]  /*1170*/  BSYNC.RECONVERGENT B2 ;  /* 0x0000000000027941 */ /* 0x000fea0003800200 */
.L_x_40:
[----:B------:R-:W-:Y:S05]  /*1180*/  BSYNC.RECONVERGENT B1 ;  /* 0x0000000000017941 */ /* 0x000fea0003800200 */
.L_x_39:
[----:B------:R-:W2:Y:S01]  /*1190*/  LDG.E R2, desc[UR10][R8.64] ;  /* 0x0000000a08027981 */ /* 0x000ea2000c1e1900 */
[----:B------:R-:W-:Y:S01]  /*11a0*/  BSSY.RECONVERGENT B1, `(.L_x_42) ;  /* 0x000000b000017945 */ /* 0x000fe20003800200 */
[----:B--2---:R-:W-:-:S13]  /*11b0*/  ISETP.NE.AND P4, PT, R2, R17, PT ;  /* 0x000000110200720c */ /* 0x004fda0003f85270 */
[----:B------:R-:W-:Y:S05]  /*11c0*/  @!P4 BRA `(.L_x_43) ;  /* 0x000000000020c947 */ /* 0x000fea0003800000 */
[----:B------:R-:W-:Y:S01]  /*11d0*/  BSSY.RECONVERGENT B2, `(.L_x_43) ;  /* 0x0000007000027945 */ /* 0x000fe20003800200 */
.L_x_44:
[----:B------:R-:W-:-:S05]  /*11e0*/  IMAD.WIDE R8, R2, 0x4, R4 ;  /* 0x0000000402087825 */ /* 0x000fca00078e0204 */
[----:B------:R-:W2:Y:S01]  /*11f0*/  LDG.E R3, desc[UR10][R8.64] ;  /* 0x0000000a08037981 */ /* 0x000ea2000c1e1900 */
[-C--:B------:R-:W-:Y:S02]  /*1200*/  MOV R17, R2.reuse ;  /* 0x0000000200117202 */ /* 0x080fe40000000f00 */
[----:B--2---:R-:W-:Y:S01]  /*1210*/  ISETP.NE.AND P4, PT, R3, R2, PT ;  /* 0x000000020300720c */ /* 0x004fe20003f85270 */
[----:B------:R-:W-:-:S12]  /*1220*/  IMAD.MOV.U32 R2, RZ, RZ, R3 ;  /* 0x000000ffff027224 */ /* 0x000fd800078e0003 */
[----:B------:R-:W-:Y:S05]  /*1230*/  @P4 BRA `(.L_x_44) ;  /* 0xfffffffc00e84947 */ /* 0x000fea000383ffff */
[----:B------:R-:W-:Y:S05]  /*1240*/  BSYNC.RECONVERGENT B2 ;  /* 0x0000000000027941 */ /* 0x000fea0003800200 */
.L_x_43:
[----:B------:R-:W-:Y:S05]  /*1250*/  BSYNC.RECONVERGENT B1 ;  /* 0x0000000000017941 */ /* 0x000fea0003800200 */
.L_x_42:
[----:B------:R-:W-:-:S13]  /*1260*/  ISETP.GE.AND P4, PT, R20, R17, PT ;  /* 0x000000111400720c */ /* 0x000fda0003f86270 */
[----:B------:R2:W-:Y:S01]  /*1270*/  @!P4 STG.E desc[UR10][R8.64], R20 ;  /* 0x000000140800c986 */ /* 0x0005e2000c10190a */
[----:B------:R-:W-:Y:S05]  /*1280*/  @!P4 BRA `(.L_x_30) ;  /* 0x000000000008c947 */ /* 0x000fea0003800000 */
[----:B------:R-:W-:-:S13]  /*1290*/  ISETP.GE.AND P4, PT, R17, R20, PT ;  /* 0x000000141100720c */ /* 0x000fda0003f86270 */
[----:B------:R4:W-:Y:S02]  /*12a0*/  @!P4 STG.E desc[UR10][R6.64], R17 ;  /* 0x000000110600c986 */ /* 0x0009e4000c10190a */
.L_x_30:
[----:B------:R-:W-:Y:S05]  /*12b0*/  BSYNC.RECONVERGENT B0 ;  /* 0x0000000000007941 */ /* 0x000fea0003800200 */
.L_x_29:
[----:B------:R-:W-:Y:S04]  /*12c0*/  BSSY.RECONVERGENT B0, `(.L_x_45) ;  /* 0x0000055000007945 */ /* 0x000fe80003800200 */
[----:B------:R-:W-:Y:S05]  /*12d0*/  @!P1 BRA `(.L_x_46) ;  /* 0x00000004004c9947 */ /* 0x000fea0003800000 */
[----:B------:R-:W5:Y:S01]  /*12e0*/  S2UR UR5, SR_CgaCtaId ;  /* 0x00000000000579c3 */ /* 0x000f620000008800 */
[----:B------:R-:W-:Y:S01]  /*12f0*/  UMOV UR4, 0x400 ;  /* 0x0000040000047882 */ /* 0x000fe20000000000 */
[----:B------:R-:W-:Y:S01]  /*1300*/  IMAD.MOV.U32 R2, RZ, RZ, 0x1 ;  /* 0x00000001ff027424 */ /* 0x000fe200078e00ff */
[----:B-----5:R-:W-:-:S09]  /*1310*/  ULEA UR4, UR5, UR4, 0x18 ;  /* 0x0000000405047291 */ /* 0x020fd2000f8ec0ff */
[----:B------:R5:W-:Y:S01]  /*1320*/  STS [UR4], R2 ;  /* 0x00000002ff007988 */ /* 0x000be20008000804 */
[----:B------:R-:W-:Y:S05]  /*1330*/  WARPSYNC.ALL ;  /* 0x0000000000007948 */ /* 0x000fea0003800000 */
[----:B---3--:R-:W5:Y:S01]  /*1340*/  LDC.64 R4, c[0x0][0x388] ;  /* 0x0000e200ff047b82 */ /* 0x008f620000000a00 */
[----:B------:R-:W0:Y:S02]  /*1350*/  LDCU UR4, c[0x0][0x390] ;  /* 0x00007200ff0477ac */ /* 0x000e240008000800 */
[----:B0-----:R-:W-:-:S04]  /*1360*/  IMAD R21, R15, UR4, R10 ;  /* 0x000000040f157c24 */ /* 0x001fc8000f8e020a */
[----:B-----5:R-:W-:Y:S01]  /*1370*/  IMAD.WIDE R2, R21, 0x4, R4 ;  /* 0x0000000415027825 */ /* 0x020fe200078e0204 */
[----:B------:R-:W-:Y:S06]  /*1380*/  BAR.SYNC.DEFER_BLOCKING 0x0 ;  /* 0x0000000000007b1d */ /* 0x000fec0000010000 */
[----:B--2---:R-:W2:Y:S01]  /*1390*/  LDG.E R8, desc[UR10][R2.64] ;  /* 0x0000000a02087981 */ /* 0x004ea2000c1e1900 */
[----:B------:R-:W-:Y:S01]  /*13a0*/  BSSY.RECONVERGENT B1, `(.L_x_47) ;  /* 0x000000f000017945 */ /* 0x000fe20003800200 */
[----:B----4-:R-:W-:Y:S01]  /*13b0*/  IADD3 R17, PT, PT, R0, R10, RZ ;  /* 0x0000000a00117210 */ /* 0x010fe20007ffe0ff */
[----:B------:R-:W-:Y:S01]  /*13c0*/  IMAD.MOV.U32 R10, RZ, RZ, R21 ;  /* 0x000000ffff0a7224 */ /* 0x000fe200078e0015 */
[----:B-1----:R-:W-:Y:S01]  /*13d0*/  MOV R7, R3 ;  /* 0x0000000300077202 */ /* 0x002fe20000000f00 */
[----:B------:R-:W-:Y:S01]  /*13e0*/  IMAD.MOV.U32 R6, RZ, RZ, R2 ;  /* 0x000000ffff067224 */ /* 0x000fe200078e0002 */
[----:B--2---:R-:W-:-:S13]  /*13f0*/  ISETP.NE.AND P4, PT, R8, R21, PT ;  /* 0x000000150800720c */ /* 0x004fda0003f85270 */
[----:B------:R-:W-:Y:S05]  /*1400*/  @!P4 BRA `(.L_x_48) ;  /* 0x000000000020c947 */ /* 0x000fea0003800000 */
[----:B------:R-:W-:Y:S01]  /*1410*/  BSSY.RECONVERGENT B2, `(.L_x_48) ;  /* 0x0000007000027945 */ /* 0x000fe20003800200 */
.L_x_49:
[----:B------:R-:W-:-:S05]  /*1420*/  IMAD.WIDE R2, R8, 0x4, R4 ;  /* 0x0000000408027825 */ /* 0x000fca00078e0204 */
[----:B------:R-:W2:Y:S01]  /*1430*/  LDG.E R9, desc[UR10][R2.64] ;  /* 0x0000000a02097981 */ /* 0x000ea2000c1e1900 */
[----:B------:R-:W-:Y:S01]  /*1440*/  IMAD.MOV.U32 R21, RZ, RZ, R8 ;  /* 0x000000ffff157224 */ /* 0x000fe200078e0008 */
[----:B--2---:R-:W-:Y:S01]  /*1450*/  ISETP.NE.AND P4, PT, R9, R8, PT ;  /* 0x000000080900720c */ /* 0x004fe20003f85270 */
[----:B------:R-:W-:-:S12]  /*1460*/  IMAD.MOV.U32 R8, RZ, RZ, R9 ;  /* 0x000000ffff087224 */ /* 0x000fd800078e0009 */
[----:B------:R-:W-:Y:S05]  /*1470*/  @P4 BRA `(.L_x_49) ;  /* 0xfffffffc00e84947 */ /* 0x000fea000383ffff */
[----:B------:R-:W-:Y:S05]  /*1480*/  BSYNC.RECONVERGENT B2 ;  /* 0x0000000000027941 */ /* 0x000fea0003800200 */
.L_x_48:
[----:B------:R-:W-:Y:S05]  /*1490*/  BSYNC.RECONVERGENT B1 ;  /* 0x0000000000017941 */ /* 0x000fea0003800200 */
.L_x_47:
[----:B------:R-:W-:-:S05]  /*14a0*/  IMAD.WIDE R18, R17, 0x4, R4 ;  /* 0x0000000411127825 */ /* 0x000fca00078e0204 */
[----:B------:R-:W2:Y:S01]  /*14b0*/  LDG.E R20, desc[UR10][R18.64] ;  /* 0x0000000a12147981 */ /* 0x000ea2000c1e1900 */
[----:B------:R-:W-:Y:S01]  /*14c0*/  BSSY.RECONVERGENT B1, `(.L_x_50) ;  /* 0x000000e000017945 */ /* 0x000fe20003800200 */
[-C--:B------:R-:W-:Y:S01]  /*14d0*/  MOV R22, R17.reuse ;  /* 0x0000001100167202 */ /* 0x080fe20000000f00 */
[----:B------:R-:W-:Y:S02]  /*14e0*/  IMAD.MOV.U32 R8, RZ, RZ, R18 ;  /* 0x000000ffff087224 */ /* 0x000fe400078e0012 */
[----:B------:R-:W-:Y:S01]  /*14f0*/  IMAD.MOV.U32 R9, RZ, RZ, R19 ;  /* 0x000000ffff097224 */ /* 0x000fe200078e0013 */
[----:B--2---:R-:W-:-:S13]  /*1500*/  ISETP.NE.AND P4, PT, R20, R17, PT ;  /* 0x000000111400720c */ /* 0x004fda0003f85270 */
[----:B------:R-:W-:Y:S05]  /*1510*/  @!P4 BRA `(.L_x_51) ;  /* 0x000000000020c947 */ /* 0x000fea0003800000 */
[----:B------:R-:W-:Y:S01]  /*1520*/  BSSY.RECONVERGENT B2, `(.L_x_51) ;  /* 0x0000007000027945 */ /* 0x000fe20003800200 */
.L_x_52:
[----:B------:R-:W-:-:S05]  /*1530*/  IMAD.WIDE R18, R20, 0x4, R4 ;  /* 0x0000000414127825 */ /* 0x000fca00078e0204 */
[----:B------:R-:W2:Y:S01]  /*1540*/  LDG.E R23, desc[UR10][R18.64] ;  /* 0x0000000a12177981 */ /* 0x000ea2000c1e1900 */
[-C--:B------:R-:W-:Y:S02]  /*1550*/  MOV R22, R20.reuse ;  /* 0x0000001400167202 */ /* 0x080fe40000000f00 */
[----:B--2---:R-:W-:Y:S01]  /*1560*/  ISETP.NE.AND P4, PT, R23, R20, PT ;  /* 0x000000141700720c */ /* 0x004fe20003f85270 */
[----:B------:R-:W-:-:S12]  /*1570*/  IMAD.MOV.U32 R20, RZ, RZ, R23 ;  /* 0x000000ffff147224 */ /* 0x000fd800078e0017 */
[----:B------:R-:W-:Y:S05]  /*1580*/  @P4 BRA `(.L_x_52) ;  /* 0xfffffffc00e84947 */ /* 0x000fea000383ffff */
[----:B------:R-:W-:Y:S05]  /*1590*/  BSYNC.RECONVERGENT B2 ;  /* 0x0000000000027941 */ /* 0x000fea0003800200 */
.L_x_51:
[----:B------:R-:W-:Y:S05]  /*15a0*/  BSYNC.RECONVERGENT B1 ;  /* 0x0000000000017941 */ /* 0x000fea0003800200 */
.L_x_50:
[----:B------:R-:W-:Y:S01]  /*15b0*/  ISETP.GE.AND P4, PT, R21, R22, PT ;  /* 0x000000161500720c */ /* 0x000fe20003f86270 */
[----:B------:R-:W-:-:S12]  /*15c0*/  BSSY.RECONVERGENT B1, `(.L_x_53) ;  /* 0x0000005000017945 */ /* 0x000fd80003800200 */
[----:B------:R0:W-:Y:S01]  /*15d0*/  @!P4 STG.E desc[UR10][R18.64], R21 ;  /* 0x000000151200c986 */ /* 0x0001e2000c10190a */
[----:B------:R-:W-:Y:S05]  /*15e0*/  @!P4 BRA `(.L_x_54) ;  /* 0x000000000008c947 */ /* 0x000fea0003800000 */
[----:B------:R-:W-:-:S13]  /*15f0*/  ISETP.GE.AND P4, PT, R22, R21, PT ;  /* 0x000000151600720c */ /* 0x000fda0003f86270 */
[----:B------:R1:W-:Y:S02]  /*1600*/  @!P4 STG.E desc[UR10][R2.64], R22 ;  /* 0x000000160200c986 */ /* 0x0003e4000c10190a */
.L_x_54:
[----:B------:R-:W-:Y:S05]  /*1610*/  BSYNC.RECONVERGENT B1 ;  /* 0x0000000000017941 */ /* 0x000fea0003800200 */
.L_x_53:
[----:B-1----:R-:W2:Y:S01]  /*1620*/  LDG.E R3, desc[UR10][R6.64] ;  /* 0x0000000a06037981 */ /* 0x002ea2000c1e1900 */
[----:B------:R-:W-:Y:S01]  /*1630*/  BSSY.RECONVERGENT B1, `(.L_x_55) ;  /* 0x000000b000017945 */ /* 0x000fe20003800200 */
[----:B--2---:R-:W-:-:S13]  /*1640*/  ISETP.NE.AND P4, PT, R3, R10, PT ;  /* 0x0000000a0300720c */ /* 0x004fda0003f85270 */
[----:B------:R-:W-:Y:S05]  /*1650*/  @!P4 BRA `(.L_x_56) ;  /* 0x000000000020c947 */ /* 0x000fea0003800000 */
[----:B------:R-:W-:Y:S01]  /*1660*/  BSSY.RECONVERGENT B2, `(.L_x_56) ;  /* 0x0000007000027945 */ /* 0x000fe20003800200 */
.L_x_57:
[----:B------:R-:W-:-:S05]  /*1670*/  IMAD.WIDE R6, R3, 0x4, R4 ;  /* 0x0000000403067825 */ /* 0x000fca00078e0204 */
[----:B------:R-:W2:Y:S01]  /*1680*/  LDG.E R2, desc[UR10][R6.64] ;  /* 0x0000000a06027981 */ /* 0x000ea2000c1e1900 */
[----:B------:R-:W-:Y:S01]  /*1690*/  IMAD.MOV.U32 R10, RZ, RZ, R3 ;  /* 0x000000ffff0a7224 */ /* 0x000fe200078e0003 */
[----:B--2---:R-:W-:Y:S02]  /*16a0*/  ISETP.NE.AND P4, PT, R2, R3, PT ;  /* 0x000000030200720c */ /* 0x004fe40003f85270 */
[----:B------:R-:W-:-:S11]  /*16b0*/  MOV R3, R2 ;  /* 0x0000000200037202 */ /* 0x000fd60000000f00 */
[----:B------:R-:W-:Y:S05]  /*16c0*/  @P4 BRA `(.L_x_57) ;  /* 0xfffffffc00e84947 */ /* 0x000fea000383ffff */
[----:B------:R-:W-:Y:S05]  /*16d0*/  BSYNC.RECONVERGENT B2 ;  /* 0x0000000000027941 */ /* 0x000fea0003800200 */
.L_x_56:
[----:B------:R-:W-:Y:S05]  /*16e0*/  BSYNC.RECONVERGENT B1 ;  /* 0x0000000000017941 */ /* 0x000fea0003800200 */
.L_x_55:
[----:B------:R-:W2:Y:S01]  /*16f0*/  LDG.E R2, desc[UR10][R8.64] ;  /* 0x0000000a08027981 */ /* 0x000ea2000c1e1900 */
[----:B------:R-:W-:Y:S01]  /*1700*/  BSSY.RECONVERGENT B1, `(.L_x_58) ;  /* 0x000000b000017945 */ /* 0x000fe20003800200 */
[----:B--2---:R-:W-:-:S13]  /*1710*/  ISETP.NE.AND P4, PT, R2, R17, PT ;  /* 0x000000110200720c */ /* 0x004fda0003f85270 */
[----:B------:R-:W-:Y:S05]  /*1720*/  @!P4 BRA `(.L_x_59) ;  /* 0x000000000020c947 */ /* 0x000fea0003800000 */
[----:B------:R-:W-:Y:S01]  /*1730*/  BSSY.RECONVERGENT B2, `(.L_x_59) ;  /* 0x0000007000027945 */ /* 0x000fe20003800200 */
.L_x_60:
[----:B------:R-:W-:-:S05]  /*1740*/  IMAD.WIDE R8, R2, 0x4, R4 ;  /* 0x0000000402087825 */ /* 0x000fca00078e0204 */
[----:B------:R-:W2:Y:S01]  /*1750*/  LDG.E R3, desc[UR10][R8.64] ;  /* 0x0000000a08037981 */ /* 0x000ea2000c1e1900 */
[----:B------:R-:W-:Y:S01]  /*1760*/  IMAD.MOV.U32 R17, RZ, RZ, R2 ;  /* 0x000000ffff117224 */ /* 0x000fe200078e0002 */
[----:B--2---:R-:W-:Y:S01]  /*1770*/  ISETP.NE.AND P4, PT, R3, R2, PT ;  /* 0x000000020300720c */ /* 0x004fe20003f85270 */
[----:B------:R-:W-:-:S12]  /*1780*/  IMAD.MOV.U32 R2, RZ, RZ, R3 ;  /* 0x000000ffff027224 */ /* 0x000fd800078e0003 */
[----:B------:R-:W-:Y:S05]  /*1790*/  @P4 BRA `(.L_x_60) ;  /* 0xfffffffc00e84947 */ /* 0x000fea000383ffff */
[----:B------:R-:W-:Y:S05]  /*17a0*/  BSYNC.RECONVERGENT B2 ;  /* 0x0000000000027941 */ /* 0x000fea0003800200 */
.L_x_59:
[----:B------:R-:W-:Y:S05]  /*17b0*/  BSYNC.RECONVERGENT B1 ;  /* 0x0000000000017941 */ /* 0x000fea0003800200 */
.L_x_58:
[----:B------:R-:W-:-:S13]  /*17c0*/  ISETP.GE.AND P4, PT, R10, R17, PT ;  /* 0x000000110a00720c */ /* 0x000fda0003f86270 */
[----:B------:R1:W-:Y:S01]  /*17d0*/  @!P4 STG.E desc[UR10][R8.64], R10 ;  /* 0x0000000a0800c986 */ /* 0x0003e2000c10190a */
[----:B------:R-:W-:Y:S05]  /*17e0*/  @!P4 BRA `(.L_x_46) ;  /* 0x000000000008c947 */ /* 0x000fea0003800000 */
[----:B------:R-:W-:-:S13]  /*17f0*/  ISETP.GE.AND P4, PT, R17, R10, PT ;  /* 0x0000000a1100720c */ /* 0x000fda0003f86270 */
[----:B------:R2:W-:Y:S02]  /*1800*/  @!P4 STG.E desc[UR10][R6.64], R17 ;  /* 0x000000110600c986 */ /* 0x0005e4000c10190a */
.L_x_46:
[----:B------:R-:W-:Y:S05]  /*1810*/  BSYNC.RECONVERGENT B0 ;  /* 0x0000000000007941 */ /* 0x000fea0003800200 */
.L_x_45:
[----:B------:R-:W-:Y:S05]  /*1820*/  @P3 BRA `(.L_x_61) ;  /* 0xfffffff400383947 */ /* 0x000fea000383ffff */
.L_x_0:
[----:B------:R-:W-:Y:S05]  /*1830*/  WARPSYNC.ALL ;  /* 0x0000000000007948 */ /* 0x000fea0003800000 */
[----:B------:R-:W5:Y:S08]  /*1840*/  S2UR UR5, SR_CgaCtaId ;  /* 0x00000000000579c3 */ /* 0x000f700000008800 */
[----:B------:R-:W-:Y:S06]  /*1850*/  BAR.SYNC.DEFER_BLOCKING 0x0 ;  /* 0x0000000000007b1d */ /* 0x000fec0000010000 */
[----:B------:R-:W-:-:S02]  /*1860*/  UMOV UR4, 0x400 ;  /* 0x0000040000047882 */ /* 0x000fc40000000000 */
[----:B-----5:R-:W-:-:S09]  /*1870*/  ULEA UR4, UR5, UR4, 0x18 ;  /* 0x0000000405047291 */ /* 0x020fd2000f8ec0ff */
[----:B0-----:R-:W0:Y:S02]  /*1880*/  LDS R2, [UR4] ;  /* 0x00000004ff027984 */ /* 0x001e240008000800 */
[----:B0-----:R-:W-:-:S13]  /*1890*/  ISETP.NE.AND P3, PT, R2, RZ, PT ;  /* 0x000000ff0200720c */ /* 0x001fda0003f65270 */
[----:B-1----:R-:W-:Y:S05]  /*18a0*/  @!P3 EXIT ;  /* 0x000000000000b94d */ /* 0x002fea0003800000 */
[----:B------:R-:W-:Y:S06]  /*18b0*/  BAR.SYNC.DEFER_BLOCKING 0x0 ;  /* 0x0000000000007b1d */ /* 0x000fec0000010000 */
[----:B------:R-:W-:Y:S05]  /*18c0*/  BRA `(.L_x_62) ;  /* 0xffffffe800487947 */ /* 0x000fea000383ffff */
        .weak           $__internal_0_$__cuda_sm20_div_u16
        .type           $__internal_0_$__cuda_sm20_div_u16,@function
        .size           $__internal_0_$__cuda_sm20_div_u16,(.L_x_64 - $__internal_0_$__cuda_sm20_div_u16)
$__internal_0_$__cuda_sm20_div_u16:
[----:B------:R-:W0:Y:S01]  /*18d0*/  I2F.U16 R2, UR4 ;  /* 0x0000000400027d06 */ /* 0x000e220008101000 */
[----:B------:R-:W-:Y:S01]  /*18e0*/  HFMA2 R4, -RZ, RZ, 15, 0 ;  /* 0x4b800000ff047431 */ /* 0x000fe200000001ff */
[C---:B0-----:R-:W-:Y:S02]  /*18f0*/  FSETP.GEU.AND P1, PT, |R2|.reuse, 1.175494350822287508e-38, PT ;  /* 0x008000000200780b */ /* 0x041fe40003f2e200 */
[----:B------:R-:W-:Y:S02]  /*1900*/  FSETP.GT.AND P0, PT, |R2|, 8.50705917302346158658e+37, PT ;  /* 0x7e8000000200780b */ /* 0x000fe40003f04200 */
[----:B------:R-:W-:-:S04]  /*1910*/  FSEL R4, R4, 1, !P1 ;  /* 0x3f80000004047808 */ /* 0x000fc80004800000 */
[----:B------:R-:W-:Y:S02]  /*1920*/  FSEL R5, R4, 0.25, !P0 ;  /* 0x3e80000004057808 */ /* 0x000fe40004000000 */
[----:B------:R-:W-:Y:S02]  /*1930*/  ISETP.NE.U32.AND P0, PT, RZ, UR4, PT ;  /* 0x00000004ff007c0c */ /* 0x000fe4000bf05070 */
[----:B------:R-:W-:Y:S01]  /*1940*/  MOV R4, R11 ;  /* 0x0000000b00047202 */ /* 0x000fe20000000f00 */
[----:B------:R-:W-:Y:S01]  /*1950*/  FMUL R6, R2, R5 ;  /* 0x0000000502067220 */ /* 0x000fe20000400000 */
[----:B------:R-:W-:-:S05]  /*1960*/  I2FP.F32.U32.RZ R2, 0xa ;  /* 0x0000000a00027845 */ /* 0x000fca000020d000 */
[----:B------:R-:W0:Y:S02]  /*1970*/  MUFU.RCP R6, R6 ;  /* 0x0000000600067308 */ /* 0x000e240000001000 */
[----:B0-----:R-:W-:-:S04]  /*1980*/  FMUL R5, R5, R6 ;  /* 0x0000000605057220 */ /* 0x001fc80000400000 */
[----:B------:R-:W-:-:S04]  /*1990*/  VIADD R5, R5, 0x2 ;  /* 0x0000000205057836 */ /* 0x000fc80000000000 */
[----:B------:R-:W-:Y:S01]  /*19a0*/  FMUL.RZ R2, R2, R5 ;  /* 0x0000000502027220 */ /* 0x000fe2000040c000 */
[----:B------:R-:W-:-:S05]  /*19b0*/  IMAD.MOV.U32 R5, RZ, RZ, 0x0 ;  /* 0x00000000ff057424 */ /* 0x000fca00078e00ff */
[----:B------:R-:W0:Y:S02]  /*19c0*/  F2I.U32.TRUNC.NTZ R2, R2 ;  /* 0x0000000200027305 */ /* 0x000e24000020f000 */
[----:B0-----:R-:W-:Y:S01]  /*19d0*/  LOP3.LUT R14, R2, 0xffff, RZ, 0xc0, !PT ;  /* 0x0000ffff020e7812 */ /* 0x001fe200078ec0ff */
[----:B------:R-:W-:Y:S01]  /*19e0*/  @!P0 IMAD.MOV.U32 R14, RZ, RZ, -0x1 ;  /* 0xffffffffff0e8424 */ /* 0x000fe200078e00ff */
[----:B------:R-:W-:Y:S06]  /*19f0*/  RET.REL.NODEC R4 `(_Z10mergeTilesPKdPiii) ;  /* 0xffffffe404807950 */ /* 0x000fec0003c3ffff */
.L_x_63:
[----:B------:R-:W-:-:S00]  /*1a00*/  BRA `(.L_x_63) ;  /* 0xfffffffc00fc7947 */ /* 0x000fc0000383ffff */
[----:B------:R-:W-:-:S00]  /*1a10*/  NOP ;  /* 0x0000000000007918 */ /* 0x000fc00000000000 */
        /* <DEDUP_REMOVED lines=14> */
.L_x_64:


//--------------------- .nv.shared._Z10mergeTilesPKdPiii --------------------------
	.section	.nv.shared._Z10mergeTilesPKdPiii,"aw",@nobits
	.sectionflags	@""
	.align	4
.nv.shared._Z10mergeTilesPKdPiii:
	.zero		1028


//--------------------- .nv.shared.reserved.0     --------------------------
	.section	.nv.shared.reserved.0,"aw",@nobits
	.weak		__nv_reservedSMEM_offset_0_alias
	.size		__nv_reservedSMEM_offset_0_alias, 0, 64
	.other		__nv_reservedSMEM_offset_0_alias,@"STO_CUDA_RESERVED_SHARED STV_DEFAULT"
__nv_reservedSMEM_offset_0_alias:
	.zero		0
	.zero		64


//--------------------- .nv.constant0._Z10mergeTilesPKdPiii --------------------------
	.section	.nv.constant0._Z10mergeTilesPKdPiii,"a",@progbits
	.sectionflags	@""
	.align	4
.nv.constant0._Z10mergeTilesPKdPiii:
	.zero		920


//--------------------- SYMBOLS --------------------------

	.type		.nv.reservedSmem.offset0,@object
	.size		.nv.reservedSmem.offset0,0x4
	.type		.nv.reservedSmem.cap,@object
	.size		.nv.reservedSmem.cap,0x4
